//
// Generated by NVIDIA NVVM Compiler
//
// Compiler Build ID: CL-36424714
// Cuda compilation tools, release 13.0, V13.0.88
// Based on NVVM 20.0.0
//

.version 9.0
.target sm_100
.address_size 64

	// .globl	_Z15getPermutationsixxPiS_

.visible .entry _Z15getPermutationsixxPiS_(
	.param .u32 _Z15getPermutationsixxPiS__param_0,
	.param .u64 _Z15getPermutationsixxPiS__param_1,
	.param .u64 _Z15getPermutationsixxPiS__param_2,
	.param .u64 .ptr .align 1 _Z15getPermutationsixxPiS__param_3,
	.param .u64 .ptr .align 1 _Z15getPermutationsixxPiS__param_4
)
{
	.local .align 16 .b8 	__local_depot0[48];
	.reg .b64 	%SP;
	.reg .b64 	%SPL;
	.reg .pred 	%p<32>;
	.reg .b32 	%r<172>;
	.reg .b64 	%rd<116>;

	mov.u64 	%SPL, __local_depot0;
	ld.param.u32 	%r39, [_Z15getPermutationsixxPiS__param_0];
	ld.param.u64 	%rd59, [_Z15getPermutationsixxPiS__param_1];
	ld.param.u64 	%rd60, [_Z15getPermutationsixxPiS__param_2];
	ld.param.u64 	%rd61, [_Z15getPermutationsixxPiS__param_3];
	ld.param.u64 	%rd58, [_Z15getPermutationsixxPiS__param_4];
	cvta.to.global.u64 	%rd1, %rd61;
	add.u64 	%rd2, %SPL, 0;
	mov.u32 	%r40, %ctaid.x;
	mov.u32 	%r41, %ctaid.y;
	mov.u32 	%r42, %nctaid.x;
	mov.u32 	%r43, %nctaid.y;
	mov.u32 	%r44, %ctaid.z;
	mad.lo.s32 	%r45, %r44, %r43, %r41;
	mad.lo.s32 	%r46, %r45, %r42, %r40;
	mov.u32 	%r47, %ntid.x;
	mov.u32 	%r48, %ntid.y;
	mov.u32 	%r49, %ntid.z;
	mov.u32 	%r50, %tid.z;
	mov.u32 	%r51, %tid.y;
	mov.u32 	%r52, %tid.x;
	mad.lo.s32 	%r53, %r46, %r49, %r50;
	mad.lo.s32 	%r54, %r53, %r48, %r51;
	mad.lo.s32 	%r55, %r54, %r47, %r52;
	cvt.s64.s32 	%rd63, %r55;
	add.s64 	%rd97, %rd60, %rd63;
	setp.ge.s64 	%p1, %rd97, %rd59;
	@%p1 bra 	$L__BB0_50;
	setp.lt.s32 	%p2, %r39, 1;
	@%p2 bra 	$L__BB0_36;
	cvt.u64.u32 	%rd4, %r39;
	and.b32  	%r1, %r39, 3;
	setp.lt.u32 	%p3, %r39, 4;
	mov.b32 	%r160, 0;
	@%p3 bra 	$L__BB0_6;
	and.b32  	%r160, %r39, 2147483644;
	neg.s32 	%r162, %r160;
	mov.u64 	%rd104, %rd2;
$L__BB0_4:
	.pragma "nounroll";
	and.b64  	%rd64, %rd97, -4294967296;
	setp.ne.s64 	%p4, %rd64, 0;
	@%p4 bra 	$L__BB0_24;
	cvt.u32.u64 	%r57, %rd4;
	cvt.u32.u64 	%r58, %rd97;
	div.u32 	%r59, %r58, %r57;
	mul.lo.s32 	%r60, %r59, %r57;
	sub.s32 	%r61, %r58, %r60;
	cvt.u64.u32 	%rd106, %r59;
	cvt.u64.u32 	%rd107, %r61;
	bra.uni 	$L__BB0_25;
$L__BB0_6:
	setp.eq.s32 	%p9, %r1, 0;
	@%p9 bra 	$L__BB0_20;
	setp.eq.s32 	%p10, %r1, 1;
	@%p10 bra 	$L__BB0_15;
	and.b64  	%rd72, %rd97, -4294967296;
	setp.ne.s64 	%p11, %rd72, 0;
	@%p11 bra 	$L__BB0_10;
	cvt.u32.u64 	%r78, %rd4;
	cvt.u32.u64 	%r79, %rd97;
	div.u32 	%r80, %r79, %r78;
	mul.lo.s32 	%r81, %r80, %r78;
	sub.s32 	%r82, %r79, %r81;
	cvt.u64.u32 	%rd98, %r80;
	cvt.u64.u32 	%rd99, %r82;
	bra.uni 	$L__BB0_11;
$L__BB0_10:
	div.s64 	%rd98, %rd97, %rd4;
	mul.lo.s64 	%rd73, %rd98, %rd4;
	sub.s64 	%rd99, %rd97, %rd73;
$L__BB0_11:
	mul.wide.u32 	%rd74, %r160, 4;
	add.s64 	%rd12, %rd2, %rd74;
	st.local.u32 	[%rd12], %rd99;
	and.b64  	%rd75, %rd98, -4294967296;
	setp.ne.s64 	%p12, %rd75, 0;
	@%p12 bra 	$L__BB0_13;
	cvt.u32.u64 	%r83, %rd4;
	cvt.u32.u64 	%r84, %rd98;
	div.u32 	%r85, %r84, %r83;
	mul.lo.s32 	%r86, %r85, %r83;
	sub.s32 	%r87, %r84, %r86;
	cvt.u64.u32 	%rd97, %r85;
	cvt.u64.u32 	%rd101, %r87;
	bra.uni 	$L__BB0_14;
$L__BB0_13:
	div.s64 	%rd97, %rd98, %rd4;
	mul.lo.s64 	%rd76, %rd97, %rd4;
	sub.s64 	%rd101, %rd98, %rd76;
$L__BB0_14:
	st.local.u32 	[%rd12+4], %rd101;
	add.s32 	%r160, %r160, 2;
$L__BB0_15:
	and.b32  	%r88, %r39, 1;
	setp.eq.b32 	%p13, %r88, 1;
	not.pred 	%p14, %p13;
	@%p14 bra 	$L__BB0_20;
	and.b64  	%rd77, %rd97, -4294967296;
	setp.ne.s64 	%p15, %rd77, 0;
	@%p15 bra 	$L__BB0_18;
	cvt.u32.u64 	%r89, %rd4;
	cvt.u32.u64 	%r90, %rd97;
	rem.u32 	%r91, %r90, %r89;
	cvt.u64.u32 	%rd103, %r91;
	bra.uni 	$L__BB0_19;
$L__BB0_18:
	rem.s64 	%rd103, %rd97, %rd4;
$L__BB0_19:
	mul.wide.u32 	%rd78, %r160, 4;
	add.s64 	%rd79, %rd2, %rd78;
	st.local.u32 	[%rd79], %rd103;
$L__BB0_20:
	add.s32 	%r7, %r39, -1;
	mov.b32 	%r163, 0;
$L__BB0_21:
	mul.wide.u32 	%rd80, %r163, 4;
	add.s64 	%rd50, %rd2, %rd80;
	mov.u32 	%r164, %r163;
$L__BB0_22:
	setp.eq.s32 	%p16, %r164, %r7;
	@%p16 bra 	$L__BB0_35;
	add.s32 	%r15, %r164, 1;
	ld.local.u32 	%r93, [%rd50];
	mul.wide.u32 	%rd81, %r164, 4;
	add.s64 	%rd82, %rd2, %rd81;
	ld.local.u32 	%r94, [%rd82+4];
	sub.s32 	%r95, %r93, %r94;
	sub.s32 	%r97, %r163, %r15;
	setp.eq.s32 	%p17, %r95, %r97;
	sub.s32 	%r98, %r15, %r163;
	setp.eq.s32 	%p18, %r95, %r98;
	or.pred  	%p19, %p17, %p18;
	setp.eq.s32 	%p20, %r93, %r94;
	or.pred  	%p21, %p19, %p20;
	mov.u32 	%r164, %r15;
	@%p21 bra 	$L__BB0_49;
	bra.uni 	$L__BB0_22;
$L__BB0_24:
	div.s64 	%rd106, %rd97, %rd4;
	mul.lo.s64 	%rd65, %rd106, %rd4;
	sub.s64 	%rd107, %rd97, %rd65;
$L__BB0_25:
	cvt.u32.u64 	%r9, %rd107;
	and.b64  	%rd66, %rd106, -4294967296;
	setp.ne.s64 	%p5, %rd66, 0;
	@%p5 bra 	$L__BB0_27;
	cvt.u32.u64 	%r62, %rd4;
	cvt.u32.u64 	%r63, %rd106;
	div.u32 	%r64, %r63, %r62;
	mul.lo.s32 	%r65, %r64, %r62;
	sub.s32 	%r66, %r63, %r65;
	cvt.u64.u32 	%rd108, %r64;
	cvt.u64.u32 	%rd109, %r66;
	bra.uni 	$L__BB0_28;
$L__BB0_27:
	div.s64 	%rd108, %rd106, %rd4;
	mul.lo.s64 	%rd67, %rd108, %rd4;
	sub.s64 	%rd109, %rd106, %rd67;
$L__BB0_28:
	cvt.u32.u64 	%r10, %rd109;
	and.b64  	%rd68, %rd108, -4294967296;
	setp.ne.s64 	%p6, %rd68, 0;
	@%p6 bra 	$L__BB0_30;
	cvt.u32.u64 	%r67, %rd4;
	cvt.u32.u64 	%r68, %rd108;
	div.u32 	%r69, %r68, %r67;
	mul.lo.s32 	%r70, %r69, %r67;
	sub.s32 	%r71, %r68, %r70;
	cvt.u64.u32 	%rd110, %r69;
	cvt.u64.u32 	%rd111, %r71;
	bra.uni 	$L__BB0_31;
$L__BB0_30:
	div.s64 	%rd110, %rd108, %rd4;
	mul.lo.s64 	%rd69, %rd110, %rd4;
	sub.s64 	%rd111, %rd108, %rd69;
$L__BB0_31:
	cvt.u32.u64 	%r11, %rd111;
	and.b64  	%rd70, %rd110, -4294967296;
	setp.ne.s64 	%p7, %rd70, 0;
	@%p7 bra 	$L__BB0_33;
	cvt.u32.u64 	%r72, %rd4;
	cvt.u32.u64 	%r73, %rd110;
	div.u32 	%r74, %r73, %r72;
	mul.lo.s32 	%r75, %r74, %r72;
	sub.s32 	%r76, %r73, %r75;
	cvt.u64.u32 	%rd97, %r74;
	cvt.u64.u32 	%rd113, %r76;
	bra.uni 	$L__BB0_34;
$L__BB0_33:
	div.s64 	%rd97, %rd110, %rd4;
	mul.lo.s64 	%rd71, %rd97, %rd4;
	sub.s64 	%rd113, %rd110, %rd71;
$L__BB0_34:
	cvt.u32.u64 	%r77, %rd113;
	st.local.v4.u32 	[%rd104], {%r9, %r10, %r11, %r77};
	add.s32 	%r162, %r162, 4;
	add.s64 	%rd104, %rd104, 16;
	setp.eq.s32 	%p8, %r162, 0;
	@%p8 bra 	$L__BB0_6;
	bra.uni 	$L__BB0_4;
$L__BB0_35:
	add.s32 	%r163, %r163, 1;
	setp.ne.s32 	%p22, %r163, %r39;
	@%p22 bra 	$L__BB0_21;
$L__BB0_36:
	setp.lt.s32 	%p23, %r39, 1;
	cvta.to.global.u64 	%rd83, %rd58;
	atom.global.add.u32 	%r17, [%rd83], 1;
	@%p23 bra 	$L__BB0_49;
	mul.lo.s32 	%r18, %r17, %r39;
	and.b32  	%r19, %r39, 15;
	setp.lt.u32 	%p24, %r39, 16;
	mov.b32 	%r168, 0;
	@%p24 bra 	$L__BB0_40;
	and.b32  	%r168, %r39, 2147483632;
	neg.s32 	%r166, %r168;
	add.s64 	%rd114, %rd2, 32;
	add.s64 	%rd52, %rd1, 32;
	mov.u32 	%r165, %r18;
$L__BB0_39:
	.pragma "nounroll";
	mul.wide.s32 	%rd84, %r165, 4;
	add.s64 	%rd85, %rd52, %rd84;
	ld.local.v4.u32 	{%r100, %r101, %r102, %r103}, [%rd114+-32];
	add.s32 	%r104, %r100, 1;
	st.global.u32 	[%rd85+-32], %r104;
	add.s32 	%r105, %r101, 1;
	st.global.u32 	[%rd85+-28], %r105;
	add.s32 	%r106, %r102, 1;
	st.global.u32 	[%rd85+-24], %r106;
	add.s32 	%r107, %r103, 1;
	st.global.u32 	[%rd85+-20], %r107;
	ld.local.v4.u32 	{%r108, %r109, %r110, %r111}, [%rd114+-16];
	add.s32 	%r112, %r108, 1;
	st.global.u32 	[%rd85+-16], %r112;
	add.s32 	%r113, %r109, 1;
	st.global.u32 	[%rd85+-12], %r113;
	add.s32 	%r114, %r110, 1;
	st.global.u32 	[%rd85+-8], %r114;
	add.s32 	%r115, %r111, 1;
	st.global.u32 	[%rd85+-4], %r115;
	ld.local.v4.u32 	{%r116, %r117, %r118, %r119}, [%rd114];
	add.s32 	%r120, %r116, 1;
	st.global.u32 	[%rd85], %r120;
	add.s32 	%r121, %r117, 1;
	st.global.u32 	[%rd85+4], %r121;
	add.s32 	%r122, %r118, 1;
	st.global.u32 	[%rd85+8], %r122;
	add.s32 	%r123, %r119, 1;
	st.global.u32 	[%rd85+12], %r123;
	ld.local.v4.u32 	{%r124, %r125, %r126, %r127}, [%rd114+16];
	add.s32 	%r128, %r124, 1;
	st.global.u32 	[%rd85+16], %r128;
	add.s32 	%r129, %r125, 1;
	st.global.u32 	[%rd85+20], %r129;
	add.s32 	%r130, %r126, 1;
	st.global.u32 	[%rd85+24], %r130;
	add.s32 	%r131, %r127, 1;
	st.global.u32 	[%rd85+28], %r131;
	add.s32 	%r166, %r166, 16;
	add.s64 	%rd114, %rd114, 64;
	add.s32 	%r165, %r165, 16;
	setp.ne.s32 	%p25, %r166, 0;
	@%p25 bra 	$L__BB0_39;
$L__BB0_40:
	setp.eq.s32 	%p26, %r19, 0;
	@%p26 bra 	$L__BB0_49;
	and.b32  	%r27, %r39, 7;
	setp.lt.u32 	%p27, %r19, 8;
	@%p27 bra 	$L__BB0_43;
	mul.wide.u32 	%rd86, %r168, 4;
	add.s64 	%rd87, %rd2, %rd86;
	ld.local.u32 	%r132, [%rd87];
	add.s32 	%r133, %r132, 1;
	add.s32 	%r134, %r168, %r18;
	mul.wide.s32 	%rd88, %r134, 4;
	add.s64 	%rd89, %rd1, %rd88;
	st.global.u32 	[%rd89], %r133;
	ld.local.u32 	%r135, [%rd87+4];
	add.s32 	%r136, %r135, 1;
	st.global.u32 	[%rd89+4], %r136;
	ld.local.u32 	%r137, [%rd87+8];
	add.s32 	%r138, %r137, 1;
	st.global.u32 	[%rd89+8], %r138;
	ld.local.u32 	%r139, [%rd87+12];
	add.s32 	%r140, %r139, 1;
	st.global.u32 	[%rd89+12], %r140;
	ld.local.u32 	%r141, [%rd87+16];
	add.s32 	%r142, %r141, 1;
	st.global.u32 	[%rd89+16], %r142;
	ld.local.u32 	%r143, [%rd87+20];
	add.s32 	%r144, %r143, 1;
	st.global.u32 	[%rd89+20], %r144;
	ld.local.u32 	%r145, [%rd87+24];
	add.s32 	%r146, %r145, 1;
	st.global.u32 	[%rd89+24], %r146;
	ld.local.u32 	%r147, [%rd87+28];
	add.s32 	%r148, %r147, 1;
	st.global.u32 	[%rd89+28], %r148;
	add.s32 	%r168, %r168, 8;
$L__BB0_43:
	setp.eq.s32 	%p28, %r27, 0;
	@%p28 bra 	$L__BB0_49;
	and.b32  	%r30, %r39, 3;
	setp.lt.u32 	%p29, %r27, 4;
	@%p29 bra 	$L__BB0_46;
	mul.wide.u32 	%rd90, %r168, 4;
	add.s64 	%rd91, %rd2, %rd90;
	ld.local.u32 	%r149, [%rd91];
	add.s32 	%r150, %r149, 1;
	add.s32 	%r151, %r168, %r18;
	mul.wide.s32 	%rd92, %r151, 4;
	add.s64 	%rd93, %rd1, %rd92;
	st.global.u32 	[%rd93], %r150;
	ld.local.u32 	%r152, [%rd91+4];
	add.s32 	%r153, %r152, 1;
	st.global.u32 	[%rd93+4], %r153;
	ld.local.u32 	%r154, [%rd91+8];
	add.s32 	%r155, %r154, 1;
	st.global.u32 	[%rd93+8], %r155;
	ld.local.u32 	%r156, [%rd91+12];
	add.s32 	%r157, %r156, 1;
	st.global.u32 	[%rd93+12], %r157;
	add.s32 	%r168, %r168, 4;
$L__BB0_46:
	setp.eq.s32 	%p30, %r30, 0;
	@%p30 bra 	$L__BB0_49;
	add.s32 	%r171, %r168, %r18;
	mul.wide.u32 	%rd94, %r168, 4;
	add.s64 	%rd115, %rd2, %rd94;
	neg.s32 	%r170, %r30;
$L__BB0_48:
	.pragma "nounroll";
	mul.wide.s32 	%rd95, %r171, 4;
	add.s64 	%rd96, %rd1, %rd95;
	ld.local.u32 	%r158, [%rd115];
	add.s32 	%r159, %r158, 1;
	st.global.u32 	[%rd96], %r159;
	add.s32 	%r171, %r171, 1;
	add.s64 	%rd115, %rd115, 4;
	add.s32 	%r170, %r170, 1;
	setp.ne.s32 	%p31, %r170, 0;
	@%p31 bra 	$L__BB0_48;
$L__BB0_49:
	bar.sync 	0;
$L__BB0_50:
	ret;

}


// ===== COMPILED SASS (sm_100) =====

	.target	sm_100

	.elftype	@"ET_EXEC"


//--------------------- .note.nv.tkinfo           --------------------------
	.section	.note.nv.tkinfo,"",@"SHT_NOTE"
	.sectionflags	@"SHF_NOTE_NV_TKINFO"
	.tkinfo
        /*0018*/ 	.word	0x00000002
        /*0030*/ 	.string	""
        /*0030*/ 	.string	"ptxas"
        /*0030*/ 	.string	"Cuda compilation tools, release 13.0, V13.0.88"
        /*0030*/ 	.string	"Build cuda_13.0.r13.0/compiler.36424714_0"
        /*0030*/ 	.string	"-arch sm_100 -m 64 "



//--------------------- .note.nv.cuinfo           --------------------------
	.section	.note.nv.cuinfo,"",@"SHT_NOTE"
	.sectionflags	@"SHF_NOTE_NV_CUINFO"
        /*0018*/ 	.short	0x0002
        /*001a*/ 	.short	0x0064
        /*001c*/ 	.short	0x0082
	.zero		2


//--------------------- .nv.info                  --------------------------
	.section	.nv.info,"",@"SHT_CUDA_INFO"
	.align	4


	//----- nvinfo : EIATTR_REGCOUNT
	.align		4
        /*0000*/ 	.byte	0x04, 0x2f
        /*0002*/ 	.short	(.L_1 - .L_0)
	.align		4
.L_0:
        /*0004*/ 	.word	index@(_Z15getPermutationsixxPiS_)
        /*0008*/ 	.word	0x00000020


	//----- nvinfo : EIATTR_FRAME_SIZE
	.align		4
.L_1:
        /*000c*/ 	.byte	0x04, 0x11
        /*000e*/ 	.short	(.L_3 - .L_2)
	.align		4
.L_2:
        /*0010*/ 	.word	index@($__internal_1_$__cuda_sm20_rem_s64)
        /*0014*/ 	.word	0x00000030


	//----- nvinfo : EIATTR_FRAME_SIZE
	.align		4
.L_3:
        /*0018*/ 	.byte	0x04, 0x11
        /*001a*/ 	.short	(.L_5 - .L_4)
	.align		4
.L_4:
        /*001c*/ 	.word	index@($__internal_0_$__cuda_sm20_div_s64)
        /*0020*/ 	.word	0x00000030


	//----- nvinfo : EIATTR_FRAME_SIZE
	.align		4
.L_5:
        /*0024*/ 	.byte	0x04, 0x11
        /*0026*/ 	.short	(.L_7 - .L_6)
	.align		4
.L_6:
        /*0028*/ 	.word	index@(_Z15getPermutationsixxPiS_)
        /*002c*/ 	.word	0x00000030


	//----- nvinfo : EIATTR_MIN_STACK_SIZE
	.align		4
.L_7:
        /*0030*/ 	.byte	0x04, 0x12
        /*0032*/ 	.short	(.L_9 - .L_8)
	.align		4
.L_8:
        /*0034*/ 	.word	index@(_Z15getPermutationsixxPiS_)
        /*0038*/ 	.word	0x00000030
.L_9:


//--------------------- .nv.compat                --------------------------
	.section	.nv.compat,"",@"SHT_CUDA_COMPAT_INFO"
	.align	4
        /*0000*/ 	.byte	0x02, 0x09, 0x00, 0x00, 0x02, 0x02, 0x01, 0x00, 0x02, 0x05, 0x05, 0x00, 0x03, 0x07, 0x01, 0x01
        /*0010*/ 	.byte	0x02, 0x03, 0x00, 0x00, 0x02, 0x06, 0x01, 0x00, 0x04, 0x0b, 0x08, 0x00, 0x09, 0x00, 0x00, 0x00
        /*0020*/ 	.byte	0x00, 0x00, 0x00, 0x00


//--------------------- .nv.info._Z15getPermutationsixxPiS_ --------------------------
	.section	.nv.info._Z15getPermutationsixxPiS_,"",@"SHT_CUDA_INFO"
	.sectionflags	@""
	.align	4


	//----- nvinfo : EIATTR_CUDA_API_VERSION
	.align		4
        /*0000*/ 	.byte	0x04, 0x37
        /*0002*/ 	.short	(.L_11 - .L_10)
.L_10:
        /*0004*/ 	.word	0x00000082


	//----- nvinfo : EIATTR_KPARAM_INFO
	.align		4
.L_11:
        /*0008*/ 	.byte	0x04, 0x17
        /*000a*/ 	.short	(.L_13 - .L_12)
.L_12:
        /*000c*/ 	.word	0x00000000
        /*0010*/ 	.short	0x0004
        /*0012*/ 	.short	0x0020
        /*0014*/ 	.byte	0x00, 0xf5, 0x21, 0x00


	//----- nvinfo : EIATTR_KPARAM_INFO
	.align		4
.L_13:
        /*0018*/ 	.byte	0x04, 0x17
        /*001a*/ 	.short	(.L_15 - .L_14)
.L_14:
        /*001c*/ 	.word	0x00000000
        /*0020*/ 	.short	0x0003
        /*0022*/ 	.short	0x0018
        /*0024*/ 	.byte	0x00, 0xf5, 0x21, 0x00


	//----- nvinfo : EIATTR_KPARAM_INFO
	.align		4
.L_15:
        /*0028*/ 	.byte	0x04, 0x17
        /*002a*/ 	.short	(.L_17 - .L_16)
.L_16:
        /*002c*/ 	.word	0x00000000
        /*0030*/ 	.short	0x0002
        /*0032*/ 	.short	0x0010
        /*0034*/ 	.byte	0x00, 0xf0, 0x21, 0x00


	//----- nvinfo : EIATTR_KPARAM_INFO
	.align		4
.L_17:
        /*0038*/ 	.byte	0x04, 0x17
        /*003a*/ 	.short	(.L_19 - .L_18)
.L_18:
        /*003c*/ 	.word	0x00000000
        /*0040*/ 	.short	0x0001
        /*0042*/ 	.short	0x0008
        /*0044*/ 	.byte	0x00, 0xf0, 0x21, 0x00


	//----- nvinfo : EIATTR_KPARAM_INFO
	.align		4
.L_19:
        /*0048*/ 	.byte	0x04, 0x17
        /*004a*/ 	.short	(.L_21 - .L_20)
.L_20:
        /*004c*/ 	.word	0x00000000
        /*0050*/ 	.short	0x0000
        /*0052*/ 	.short	0x0000
        /*0054*/ 	.byte	0x00, 0xf0, 0x11, 0x00


	//----- nvinfo : EIATTR_SPARSE_MMA_MASK
	.align		4
.L_21:
        /*0058*/ 	.byte	0x03, 0x50
        /*005a*/ 	.short	0x0000


	//----- nvinfo : EIATTR_MAXREG_COUNT
	.align		4
        /*005c*/ 	.byte	0x03, 0x1b
        /*005e*/ 	.short	0x00ff


	//----- nvinfo : EIATTR_NUM_BARRIERS
	.align		4
        /*0060*/ 	.byte	0x02, 0x4c
        /*0062*/ 	.byte	0x01
	.zero		1


	//----- nvinfo : EIATTR_MERCURY_ISA_VERSION
	.align		4
        /*0064*/ 	.byte	0x03, 0x5f
        /*0066*/ 	.short	0x0101


	//----- nvinfo : EIATTR_INT_WARP_WIDE_INSTR_OFFSETS
	.align		4
        /*0068*/ 	.byte	0x04, 0x31
        /*006a*/ 	.short	(.L_23 - .L_22)


	//   ....[0]....
.L_22:
        /*006c*/ 	.word	0x00001450


	//   ....[1]....
        /*0070*/ 	.word	0x000014c0


	//----- nvinfo : EIATTR_VRC_CTA_INIT_COUNT
	.align		4
.L_23:
        /*0074*/ 	.byte	0x02, 0x4a
	.zero		1
	.zero		1


	//----- nvinfo : EIATTR_EXIT_INSTR_OFFSETS
	.align		4
        /*0078*/ 	.byte	0x04, 0x1c
        /*007a*/ 	.short	(.L_25 - .L_24)


	//   ....[0]....
.L_24:
        /*007c*/ 	.word	0x00000180


	//   ....[1]....
        /*0080*/ 	.word	0x00001d00


	//----- nvinfo : EIATTR_CRS_STACK_SIZE
	.align		4
.L_25:
        /*0084*/ 	.byte	0x04, 0x1e
        /*0086*/ 	.short	(.L_27 - .L_26)
.L_26:
        /*0088*/ 	.word	0x00000000


	//----- nvinfo : EIATTR_CBANK_PARAM_SIZE
	.align		4
.L_27:
        /*008c*/ 	.byte	0x03, 0x19
        /*008e*/ 	.short	0x0028


	//----- nvinfo : EIATTR_PARAM_CBANK
	.align		4
        /*0090*/ 	.byte	0x04, 0x0a
        /*0092*/ 	.short	(.L_29 - .L_28)
	.align		4
.L_28:
        /*0094*/ 	.word	index@(.nv.constant0._Z15getPermutationsixxPiS_)
        /*0098*/ 	.short	0x0380
        /*009a*/ 	.short	0x0028


	//----- nvinfo : EIATTR_SW_WAR
	.align		4
.L_29:
        /*009c*/ 	.byte	0x04, 0x36
        /*009e*/ 	.short	(.L_31 - .L_30)
.L_30:
        /*00a0*/ 	.word	0x00000008
.L_31:


//--------------------- .nv.callgraph             --------------------------
	.section	.nv.callgraph,"",@"SHT_CUDA_CALLGRAPH"
	.align	4
	.sectionentsize	8
	.align		4
        /*0000*/ 	.word	0x00000000
	.align		4
        /*0004*/ 	.word	0xffffffff
	.align		4
        /*0008*/ 	.word	0x00000000
	.align		4
        /*000c*/ 	.word	0xfffffffe
	.align		4
        /*0010*/ 	.word	0x00000000
	.align		4
        /*0014*/ 	.word	0xfffffffd
	.align		4
        /*0018*/ 	.word	0x00000000
	.align		4
        /*001c*/ 	.word	0xfffffffc


//--------------------- .text._Z15getPermutationsixxPiS_ --------------------------
	.section	.text._Z15getPermutationsixxPiS_,"ax",@progbits
	.align	128
        .global         _Z15getPermutationsixxPiS_
        .type           _Z15getPermutationsixxPiS_,@function
        .size           _Z15getPermutationsixxPiS_,(.L_x_43 - _Z15getPermutationsixxPiS_)
        .other          _Z15getPermutationsixxPiS_,@"STO_CUDA_ENTRY STV_DEFAULT"
_Z15getPermutationsixxPiS_:
.text._Z15getPermutationsixxPiS_:
[----:B------:R-:W0:Y:S08]  /*0000*/  LDC R1, c[0x0][0x37c] ;  /* 0x0000df00ff017b82 */ /* 0x000e300000000800 */
[----:B------:R-:W-:Y:S01]  /*0010*/  S2UR UR4, SR_CTAID.Y ;  /* 0x00000000000479c3 */ /* 0x000fe20000002600 */
[----:B------:R-:W1:Y:S01]  /*0020*/  LDCU UR6, c[0x0][0x370] ;  /* 0x00006e00ff0677ac */ /* 0x000e620008000800 */
[----:B------:R-:W2:Y:S01]  /*0030*/  S2R R3, SR_TID.Z ;  /* 0x0000000000037919 */ /* 0x000ea20000002300 */
[----:B0-----:R-:W-:Y:S01]  /*0040*/  VIADD R1, R1, 0xffffffd0 ;  /* 0xffffffd001017836 */ /* 0x001fe20000000000 */
[----:B------:R-:W0:Y:S01]  /*0050*/  LDCU UR7, c[0x0][0x374] ;  /* 0x00006e80ff0777ac */ /* 0x000e220008000800 */
[----:B------:R-:W3:Y:S03]  /*0060*/  S2R R5, SR_TID.Y ;  /* 0x0000000000057919 */ /* 0x000ee60000002200 */
[----:B------:R-:W0:Y:S01]  /*0070*/  S2UR UR8, SR_CTAID.Z ;  /* 0x00000000000879c3 */ /* 0x000e220000002700 */
[----:B------:R-:W4:Y:S01]  /*0080*/  LDCU UR9, c[0x0][0x360] ;  /* 0x00006c00ff0977ac */ /* 0x000f220008000800 */
[----:B------:R-:W4:Y:S01]  /*0090*/  S2R R7, SR_TID.X ;  /* 0x0000000000077919 */ /* 0x000f220000002100 */
[----:B------:R-:W3:Y:S05]  /*00a0*/  LDCU UR10, c[0x0][0x364] ;  /* 0x00006c80ff0a77ac */ /* 0x000eea0008000800 */
[----:B------:R-:W1:Y:S08]  /*00b0*/  S2UR UR5, SR_CTAID.X ;  /* 0x00000000000579c3 */ /* 0x000e700000002500 */
[----:B------:R-:W2:Y:S01]  /*00c0*/  LDC R0, c[0x0][0x368] ;  /* 0x0000da00ff007b82 */ /* 0x000ea20000000800 */
[----:B0-----:R-:W-:-:S04]  /*00d0*/  UIMAD UR4, UR7, UR8, UR4 ;  /* 0x00000008070472a4 */ /* 0x001fc8000f8e0204 */
[----:B-1----:R-:W-:Y:S01]  /*00e0*/  UIMAD UR4, UR4, UR6, UR5 ;  /* 0x00000006040472a4 */ /* 0x002fe2000f8e0205 */
[----:B------:R-:W0:Y:S05]  /*00f0*/  LDCU.64 UR6, c[0x0][0x390] ;  /* 0x00007200ff0677ac */ /* 0x000e2a0008000a00 */
[----:B--2---:R-:W-:-:S05]  /*0100*/  IMAD R0, R0, UR4, R3 ;  /* 0x0000000400007c24 */ /* 0x004fca000f8e0203 */
[----:B------:R-:W1:Y:S01]  /*0110*/  LDCU.64 UR4, c[0x0][0x388] ;  /* 0x00007100ff0477ac */ /* 0x000e620008000a00 */
[----:B---3--:R-:W-:-:S04]  /*0120*/  IMAD R0, R0, UR10, R5 ;  /* 0x0000000a00007c24 */ /* 0x008fc8000f8e0205 */
[----:B----4-:R-:W-:-:S05]  /*0130*/  IMAD R0, R0, UR9, R7 ;  /* 0x0000000900007c24 */ /* 0x010fca000f8e0207 */
[----:B0-----:R-:W-:-:S04]  /*0140*/  IADD3 R18, P0, PT, R0, UR6, RZ ;  /* 0x0000000600127c10 */ /* 0x001fc8000ff1e0ff */
[----:B------:R-:W-:Y:S02]  /*0150*/  LEA.HI.X.SX32 R13, R0, UR7, 0x1, P0 ;  /* 0x00000007000d7c11 */ /* 0x000fe400080f0eff */
[----:B-1----:R-:W-:-:S04]  /*0160*/  ISETP.GE.U32.AND P0, PT, R18, UR4, PT ;  /* 0x0000000412007c0c */ /* 0x002fc8000bf06070 */
[----:B------:R-:W-:-:S13]  /*0170*/  ISETP.GE.AND.EX P0, PT, R13, UR5, PT, P0 ;  /* 0x000000050d007c0c */ /* 0x000fda000bf06300 */
[----:B------:R-:W-:Y:S05]  /*0180*/  @P0 EXIT ;  /* 0x000000000000094d */ /* 0x000fea0003800000 */
[----:B------:R-:W0:Y:S01]  /*0190*/  LDCU UR4, c[0x0][0x380] ;  /* 0x00007000ff0477ac */ /* 0x000e220008000800 */
[----:B------:R-:W-:Y:S01]  /*01a0*/  BSSY.RECONVERGENT B0, `(.L_x_0) ;  /* 0x00001b3000007945 */ /* 0x000fe20003800200 */
[----:B------:R-:W1:Y:S01]  /*01b0*/  LDCU.64 UR8, c[0x0][0x358] ;  /* 0x00006b00ff0877ac */ /* 0x000e620008000a00 */
[----:B0-----:R-:W-:-:S05]  /*01c0*/  IMAD.U32 R5, RZ, RZ, UR4 ;  /* 0x00000004ff057e24 */ /* 0x001fca000f8e00ff */
[----:B------:R-:W-:-:S13]  /*01d0*/  ISETP.GE.AND P0, PT, R5, 0x1, PT ;  /* 0x000000010500780c */ /* 0x000fda0003f06270 */
[----:B-1----:R-:W-:Y:S05]  /*01e0*/  @!P0 BRA `(.L_x_1) ;  /* 0x0000001000948947 */ /* 0x002fea0003800000 */
[C---:B------:R-:W-:Y:S01]  /*01f0*/  ISETP.GE.U32.AND P0, PT, R5.reuse, 0x4, PT ;  /* 0x000000040500780c */ /* 0x040fe20003f06070 */
[----:B------:R-:W0:Y:S01]  /*0200*/  LDCU UR5, c[0x0][0x380] ;  /* 0x00007000ff0577ac */ /* 0x000e220008000800 */
[----:B------:R-:W-:Y:S01]  /*0210*/  HFMA2 R4, -RZ, RZ, 0, 0 ;  /* 0x00000000ff047431 */ /* 0x000fe200000001ff */
[----:B------:R-:W-:Y:S01]  /*0220*/  LOP3.LUT R3, R5, 0x3, RZ, 0xc0, !PT ;  /* 0x0000000305037812 */ /* 0x000fe200078ec0ff */
[----:B------:R-:W-:-:S09]  /*0230*/  UMOV UR4, URZ ;  /* 0x000000ff00047c82 */ /* 0x000fd20008000000 */
[----:B------:R-:W-:Y:S05]  /*0240*/  @!P0 BRA `(.L_x_2) ;  /* 0x0000000800548947 */ /* 0x000fea0003800000 */
[----:B------:R-:W-:Y:S01]  /*0250*/  LOP3.LUT R4, R5, 0x7ffffffc, RZ, 0xc0, !PT ;  /* 0x7ffffffc05047812 */ /* 0x000fe200078ec0ff */
[----:B------:R-:W-:Y:S01]  /*0260*/  IMAD.MOV.U32 R0, RZ, RZ, R1 ;  /* 0x000000ffff007224 */ /* 0x000fe200078e0001 */
[----:B------:R-:W1:Y:S03]  /*0270*/  LDCU UR10, c[0x0][0x380] ;  /* 0x00007000ff0a77ac */ /* 0x000e660008000800 */
[----:B------:R-:W-:-:S07]  /*0280*/  IMAD.MOV R2, RZ, RZ, -R4 ;  /* 0x000000ffff027224 */ /* 0x000fce00078e0a04 */
.L_x_15:
[----:B------:R-:W-:Y:S01]  /*0290*/  ISETP.NE.U32.AND P0, PT, R13, RZ, PT ;  /* 0x000000ff0d00720c */ /* 0x000fe20003f05070 */
[----:B------:R-:W-:Y:S01]  /*02a0*/  BSSY.RECONVERGENT B1, `(.L_x_3) ;  /* 0x0000023000017945 */ /* 0x000fe20003800200 */
[----:B------:R-:W-:-:S04]  /*02b0*/  IADD3 R2, PT, PT, R2, 0x4, RZ ;  /* 0x0000000402027810 */ /* 0x000fc80007ffe0ff */
[----:B------:R-:W-:-:S07]  /*02c0*/  ISETP.NE.AND P2, PT, R2, RZ, PT ;  /* 0x000000ff0200720c */ /* 0x000fce0003f45270 */
[----:B------:R-:W-:Y:S06]  /*02d0*/  @P0 BRA `(.L_x_4) ;  /* 0x00000000005c0947 */ /* 0x000fec0003800000 */
[----:B-1----:R-:W-:Y:S02]  /*02e0*/  IMAD.U32 R5, RZ, RZ, UR10 ;  /* 0x0000000aff057e24 */ /* 0x002fe4000f8e00ff */
[----:B------:R-:W-:Y:S02]  /*02f0*/  IMAD.MOV.U32 R11, RZ, RZ, RZ ;  /* 0x000000ffff0b7224 */ /* 0x000fe400078e00ff */
[----:B------:R-:W1:Y:S01]  /*0300*/  I2F.U32.RP R8, R5 ;  /* 0x0000000500087306 */ /* 0x000e620000209000 */
[----:B------:R-:W-:-:S07]  /*0310*/  ISETP.NE.U32.AND P3, PT, R5, RZ, PT ;  /* 0x000000ff0500720c */ /* 0x000fce0003f65070 */
[----:B-1----:R-:W1:Y:S02]  /*0320*/  MUFU.RCP R8, R8 ;  /* 0x0000000800087308 */ /* 0x002e640000001000 */
[----:B-1----:R-:W-:-:S06]  /*0330*/  VIADD R6, R8, 0xffffffe ;  /* 0x0ffffffe08067836 */ /* 0x002fcc0000000000 */
[----:B------:R1:W2:Y:S02]  /*0340*/  F2I.FTZ.U32.TRUNC.NTZ R7, R6 ;  /* 0x0000000600077305 */ /* 0x0002a4000021f000 */
[----:B-1----:R-:W-:Y:S02]  /*0350*/  IMAD.MOV.U32 R6, RZ, RZ, RZ ;  /* 0x000000ffff067224 */ /* 0x002fe400078e00ff */
[----:B--2---:R-:W-:-:S05]  /*0360*/  IMAD R9, R7, R5, RZ ;  /* 0x0000000507097224 */ /* 0x004fca00078e02ff */
[----:B------:R-:W-:-:S05]  /*0370*/  IADD3 R9, PT, PT, -R9, RZ, RZ ;  /* 0x000000ff09097210 */ /* 0x000fca0007ffe1ff */
[----:B------:R-:W-:-:S06]  /*0380*/  IMAD.HI.U32 R7, R7, R9, R6 ;  /* 0x0000000907077227 */ /* 0x000fcc00078e0006 */
[----:B------:R-:W-:-:S04]  /*0390*/  IMAD.HI.U32 R10, R7, R18, RZ ;  /* 0x00000012070a7227 */ /* 0x000fc800078e00ff */
[----:B------:R-:W-:-:S04]  /*03a0*/  IMAD.MOV R12, RZ, RZ, -R10 ;  /* 0x000000ffff0c7224 */ /* 0x000fc800078e0a0a */
[----:B------:R-:W-:-:S05]  /*03b0*/  IMAD R12, R5, R12, R18 ;  /* 0x0000000c050c7224 */ /* 0x000fca00078e0212 */
[----:B------:R-:W-:-:S13]  /*03c0*/  ISETP.GE.U32.AND P0, PT, R12, R5, PT ;  /* 0x000000050c00720c */ /* 0x000fda0003f06070 */
[----:B------:R-:W-:Y:S01]  /*03d0*/  @P0 IADD3 R12, PT, PT, R12, -R5, RZ ;  /* 0x800000050c0c0210 */ /* 0x000fe20007ffe0ff */
[----:B------:R-:W-:-:S03]  /*03e0*/  @P0 VIADD R10, R10, 0x1 ;  /* 0x000000010a0a0836 */ /* 0x000fc60000000000 */
[----:B------:R-:W-:-:S13]  /*03f0*/  ISETP.GE.U32.AND P1, PT, R12, R5, PT ;  /* 0x000000050c00720c */ /* 0x000fda0003f26070 */
[----:B------:R-:W-:Y:S01]  /*0400*/  @P1 VIADD R10, R10, 0x1 ;  /* 0x000000010a0a1836 */ /* 0x000fe20000000000 */
[----:B------:R-:W-:-:S04]  /*0410*/  @!P3 LOP3.LUT R10, RZ, R5, RZ, 0x33, !PT ;  /* 0x00000005ff0ab212 */ /* 0x000fc800078e33ff */
[----:B------:R-:W-:-:S05]  /*0420*/  IADD3 R8, PT, PT, -R10, RZ, RZ ;  /* 0x000000ff0a087210 */ /* 0x000fca0007ffe1ff */
[----:B------:R-:W-:Y:S01]  /*0430*/  IMAD R8, R5, R8, R18 ;  /* 0x0000000805087224 */ /* 0x000fe200078e0212 */
[----:B------:R-:W-:Y:S06]  /*0440*/  BRA `(.L_x_5) ;  /* 0x0000000000207947 */ /* 0x000fec0003800000 */
.L_x_4:
[----:B------:R-:W-:Y:S01]  /*0450*/  IMAD.MOV.U32 R5, RZ, RZ, R13 ;  /* 0x000000ffff057224 */ /* 0x000fe200078e000d */
[----:B------:R-:W-:-:S07]  /*0460*/  MOV R6, 0x480 ;  /* 0x0000048000067802 */ /* 0x000fce0000000f00 */
[----:B01----:R-:W-:Y:S05]  /*0470*/  CALL.REL.NOINC `($__internal_0_$__cuda_sm20_div_s64) ;  /* 0x0000001800247944 */ /* 0x003fea0003c00000 */
[----:B------:R-:W-:Y:S01]  /*0480*/  IADD3 R8, PT, PT, -R12, RZ, RZ ;  /* 0x000000ff0c087210 */ /* 0x000fe20007ffe1ff */
[----:B------:R-:W-:Y:S01]  /*0490*/  IMAD.U32 R5, RZ, RZ, UR10 ;  /* 0x0000000aff057e24 */ /* 0x000fe2000f8e00ff */
[----:B------:R-:W-:Y:S01]  /*04a0*/  MOV R11, R13 ;  /* 0x0000000d000b7202 */ /* 0x000fe20000000f00 */
[----:B------:R-:W-:Y:S02]  /*04b0*/  IMAD.MOV.U32 R10, RZ, RZ, R12 ;  /* 0x000000ffff0a7224 */ /* 0x000fe400078e000c */
[----:B------:R-:W-:-:S07]  /*04c0*/  IMAD R8, R8, R5, R18 ;  /* 0x0000000508087224 */ /* 0x000fce00078e0212 */
.L_x_5:
[----:B0-----:R-:W-:Y:S05]  /*04d0*/  BSYNC.RECONVERGENT B1 ;  /* 0x0000000000017941 */ /* 0x001fea0003800200 */
.L_x_3:
[----:B------:R-:W-:Y:S01]  /*04e0*/  ISETP.NE.U32.AND P0, PT, R11, RZ, PT ;  /* 0x000000ff0b00720c */ /* 0x000fe20003f05070 */
[----:B------:R-:W-:-:S12]  /*04f0*/  BSSY.RECONVERGENT B1, `(.L_x_6) ;  /* 0x0000022000017945 */ /* 0x000fd80003800200 */
[----:B------:R-:W-:Y:S05]  /*0500*/  @P0 BRA `(.L_x_7) ;  /* 0x00000000005c0947 */ /* 0x000fea0003800000 */
[----:B------:R-:W0:Y:S01]  /*0510*/  I2F.U32.RP R9, R5 ;  /* 0x0000000500097306 */ /* 0x000e220000209000 */
[----:B------:R-:W-:-:S07]  /*0520*/  ISETP.NE.U32.AND P3, PT, R5, RZ, PT ;  /* 0x000000ff0500720c */ /* 0x000fce0003f65070 */
[----:B0-----:R-:W0:Y:S02]  /*0530*/  MUFU.RCP R9, R9 ;  /* 0x0000000900097308 */ /* 0x001e240000001000 */
[----:B0-----:R-:W-:-:S06]  /*0540*/  VIADD R7, R9, 0xffffffe ;  /* 0x0ffffffe09077836 */ /* 0x001fcc0000000000 */
[----:B------:R-:W0:Y:S02]  /*0550*/  F2I.FTZ.U32.TRUNC.NTZ R7, R7 ;  /* 0x0000000700077305 */ /* 0x000e24000021f000 */
[----:B0-----:R-:W-:-:S04]  /*0560*/  IMAD.MOV R6, RZ, RZ, -R7 ;  /* 0x000000ffff067224 */ /* 0x001fc800078e0a07 */
[----:B------:R-:W-:Y:S02]  /*0570*/  IMAD R11, R6, R5, RZ ;  /* 0x00000005060b7224 */ /* 0x000fe400078e02ff */
[----:B------:R-:W-:-:S05]  /*0580*/  HFMA2 R6, -RZ, RZ, 0, 0 ;  /* 0x00000000ff067431 */ /* 0x000fca00000001ff */
[----:B------:R-:W-:-:S06]  /*0590*/  IMAD.HI.U32 R11, R7, R11, R6 ;  /* 0x0000000b070b7227 */ /* 0x000fcc00078e0006 */
[----:B------:R-:W-:-:S04]  /*05a0*/  IMAD.HI.U32 R6, R11, R10, RZ ;  /* 0x0000000a0b067227 */ /* 0x000fc800078e00ff */
[----:B------:R-:W-:Y:S02]  /*05b0*/  IMAD.MOV R12, RZ, RZ, -R6 ;  /* 0x000000ffff0c7224 */ /* 0x000fe400078e0a06 */
[----:B------:R-:W-:Y:S02]  /*05c0*/  IMAD.MOV.U32 R11, RZ, RZ, RZ ;  /* 0x000000ffff0b7224 */ /* 0x000fe400078e00ff */
[----:B------:R-:W-:-:S05]  /*05d0*/  IMAD R12, R5, R12, R10 ;  /* 0x0000000c050c7224 */ /* 0x000fca00078e020a */
[----:B------:R-:W-:-:S13]  /*05e0*/  ISETP.GE.U32.AND P0, PT, R12, R5, PT ;  /* 0x000000050c00720c */ /* 0x000fda0003f06070 */
[----:B------:R-:W-:Y:S01]  /*05f0*/  @P0 IMAD.IADD R12, R12, 0x1, -R5 ;  /* 0x000000010c0c0824 */ /* 0x000fe200078e0a05 */
[----:B------:R-:W-:-:S04]  /*0600*/  @P0 IADD3 R6, PT, PT, R6, 0x1, RZ ;  /* 0x0000000106060810 */ /* 0x000fc80007ffe0ff */
[----:B------:R-:W-:-:S13]  /*0610*/  ISETP.GE.U32.AND P1, PT, R12, R5, PT ;  /* 0x000000050c00720c */ /* 0x000fda0003f26070 */
[----:B------:R-:W-:Y:S01]  /*0620*/  @P1 VIADD R6, R6, 0x1 ;  /* 0x0000000106061836 */ /* 0x000fe20000000000 */
[----:B------:R-:W-:-:S05]  /*0630*/  @!P3 LOP3.LUT R6, RZ, R5, RZ, 0x33, !PT ;  /* 0x00000005ff06b212 */ /* 0x000fca00078e33ff */
[----:B------:R-:W-:-:S04]  /*0640*/  IMAD.MOV R9, RZ, RZ, -R6 ;  /* 0x000000ffff097224 */ /* 0x000fc800078e0a06 */
[----:B------:R-:W-:Y:S01]  /*0650*/  IMAD R9, R5, R9, R10 ;  /* 0x0000000905097224 */ /* 0x000fe200078e020a */
[----:B------:R-:W-:Y:S01]  /*0660*/  MOV R10, R6 ;  /* 0x00000006000a7202 */ /* 0x000fe20000000f00 */
[----:B------:R-:W-:Y:S06]  /*0670*/  BRA `(.L_x_8) ;  /* 0x0000000000247947 */ /* 0x000fec0003800000 */
.L_x_7:
[----:B------:R-:W-:Y:S01]  /*0680*/  IMAD.MOV.U32 R18, RZ, RZ, R10 ;  /* 0x000000ffff127224 */ /* 0x000fe200078e000a */
[----:B------:R-:W-:Y:S02]  /*0690*/  MOV R5, R11 ;  /* 0x0000000b00057202 */ /* 0x000fe40000000f00 */
[----:B------:R-:W-:-:S07]  /*06a0*/  MOV R6, 0x6c0 ;  /* 0x000006c000067802 */ /* 0x000fce0000000f00 */
[----:B------:R-:W-:Y:S05]  /*06b0*/  CALL.REL.NOINC `($__internal_0_$__cuda_sm20_div_s64) ;  /* 0x0000001400947944 */ /* 0x000fea0003c00000 */
[----:B------:R-:W-:Y:S02]  /*06c0*/  IMAD.MOV R9, RZ, RZ, -R12 ;  /* 0x000000ffff097224 */ /* 0x000fe400078e0a0c */
[----:B------:R-:W-:Y:S02]  /*06d0*/  IMAD.U32 R5, RZ, RZ, UR10 ;  /* 0x0000000aff057e24 */ /* 0x000fe4000f8e00ff */
[----:B------:R-:W-:Y:S02]  /*06e0*/  IMAD.MOV.U32 R11, RZ, RZ, R13 ;  /* 0x000000ffff0b7224 */ /* 0x000fe400078e000d */
[----:B------:R-:W-:Y:S01]  /*06f0*/  IMAD R9, R9, R5, R10 ;  /* 0x0000000509097224 */ /* 0x000fe200078e020a */
[----:B------:R-:W-:-:S07]  /*0700*/  MOV R10, R12 ;  /* 0x0000000c000a7202 */ /* 0x000fce0000000f00 */
.L_x_8:
[----:B------:R-:W-:Y:S05]  /*0710*/  BSYNC.RECONVERGENT B1 ;  /* 0x0000000000017941 */ /* 0x000fea0003800200 */
.L_x_6:
[----:B------:R-:W-:Y:S01]  /*0720*/  ISETP.NE.U32.AND P0, PT, R11, RZ, PT ;  /* 0x000000ff0b00720c */ /* 0x000fe20003f05070 */
[----:B------:R-:W-:-:S12]  /*0730*/  BSSY.RECONVERGENT B1, `(.L_x_9) ;  /* 0x0000021000017945 */ /* 0x000fd80003800200 */
[----:B------:R-:W-:Y:S05]  /*0740*/  @P0 BRA `(.L_x_10) ;  /* 0x0000000000580947 */ /* 0x000fea0003800000 */
[----:B------:R-:W0:Y:S01]  /*0750*/  I2F.U32.RP R11, R5 ;  /* 0x00000005000b7306 */ /* 0x000e220000209000 */
[----:B------:R-:W-:Y:S01]  /*0760*/  ISETP.NE.U32.AND P3, PT, R5, RZ, PT ;  /* 0x000000ff0500720c */ /* 0x000fe20003f65070 */
[----:B------:R-:W-:-:S06]  /*0770*/  IMAD.MOV.U32 R15, RZ, RZ, RZ ;  /* 0x000000ffff0f7224 */ /* 0x000fcc00078e00ff */
[----:B0-----:R-:W0:Y:S02]  /*0780*/  MUFU.RCP R11, R11 ;  /* 0x0000000b000b7308 */ /* 0x001e240000001000 */
[----:B0-----:R-:W-:-:S06]  /*0790*/  VIADD R7, R11, 0xffffffe ;  /* 0x0ffffffe0b077836 */ /* 0x001fcc0000000000 */
[----:B------:R-:W0:Y:S02]  /*07a0*/  F2I.FTZ.U32.TRUNC.NTZ R7, R7 ;  /* 0x0000000700077305 */ /* 0x000e24000021f000 */
[----:B0-----:R-:W-:-:S05]  /*07b0*/  IADD3 R6, PT, PT, RZ, -R7, RZ ;  /* 0x80000007ff067210 */ /* 0x001fca0007ffe0ff */
[----:B------:R-:W-:Y:S02]  /*07c0*/  IMAD R13, R6, R5, RZ ;  /* 0x00000005060d7224 */ /* 0x000fe400078e02ff */
[----:B------:R-:W-:-:S04]  /*07d0*/  IMAD.MOV.U32 R6, RZ, RZ, RZ ;  /* 0x000000ffff067224 */ /* 0x000fc800078e00ff */
        /* <DEDUP_REMOVED lines=13> */
.L_x_10:
[----:B------:R-:W-:Y:S01]  /*08b0*/  IMAD.MOV.U32 R18, RZ, RZ, R10 ;  /* 0x000000ffff127224 */ /* 0x000fe200078e000a */
[----:B------:R-:W-:Y:S02]  /*08c0*/  MOV R5, R11 ;  /* 0x0000000b00057202 */ /* 0x000fe40000000f00 */
[----:B------:R-:W-:-:S07]  /*08d0*/  MOV R6, 0x8f0 ;  /* 0x000008f000067802 */ /* 0x000fce0000000f00 */
[----:B------:R-:W-:Y:S05]  /*08e0*/  CALL.REL.NOINC `($__internal_0_$__cuda_sm20_div_s64) ;  /* 0x0000001400087944 */ /* 0x000fea0003c00000 */
[----:B------:R-:W-:Y:S01]  /*08f0*/  IMAD.MOV R6, RZ, RZ, -R12 ;  /* 0x000000ffff067224 */ /* 0x000fe200078e0a0c */
[----:B------:R-:W-:Y:S01]  /*0900*/  MOV R14, R12 ;  /* 0x0000000c000e7202 */ /* 0x000fe20000000f00 */
[----:B------:R-:W-:Y:S02]  /*0910*/  IMAD.U32 R5, RZ, RZ, UR10 ;  /* 0x0000000aff057e24 */ /* 0x000fe4000f8e00ff */
[----:B------:R-:W-:Y:S02]  /*0920*/  IMAD.MOV.U32 R15, RZ, RZ, R13 ;  /* 0x000000ffff0f7224 */ /* 0x000fe400078e000d */
[----:B------:R-:W-:-:S07]  /*0930*/  IMAD R10, R6, R5, R10 ;  /* 0x00000005060a7224 */ /* 0x000fce00078e020a */
.L_x_11:
[----:B------:R-:W-:Y:S05]  /*0940*/  BSYNC.RECONVERGENT B1 ;  /* 0x0000000000017941 */ /* 0x000fea0003800200 */
.L_x_9:
        /* <DEDUP_REMOVED lines=13> */
[----:B------:R-:W-:Y:S02]  /*0a20*/  IMAD.MOV R6, RZ, RZ, -R18 ;  /* 0x000000ffff067224 */ /* 0x000fe400078e0a12 */
[----:B------:R-:W-:Y:S02]  /*0a30*/  IMAD.MOV.U32 R13, RZ, RZ, RZ ;  /* 0x000000ffff0d7224 */ /* 0x000fe400078e00ff */
        /* <DEDUP_REMOVED lines=10> */
.L_x_13:
[----:B------:R-:W-:Y:S01]  /*0ae0*/  IMAD.MOV.U32 R18, RZ, RZ, R14 ;  /* 0x000000ffff127224 */ /* 0x000fe200078e000e */
[----:B------:R-:W-:Y:S02]  /*0af0*/  MOV R5, R15 ;  /* 0x0000000f00057202 */ /* 0x000fe40000000f00 */
[----:B------:R-:W-:-:S07]  /*0b00*/  MOV R6, 0xb20 ;  /* 0x00000b2000067802 */ /* 0x000fce0000000f00 */
[----:B------:R-:W-:Y:S05]  /*0b10*/  CALL.REL.NOINC `($__internal_0_$__cuda_sm20_div_s64) ;  /* 0x00000010007c7944 */ /* 0x000fea0003c00000 */
[----:B------:R-:W-:Y:S01]  /*0b20*/  IMAD.MOV R11, RZ, RZ, -R12 ;  /* 0x000000ffff0b7224 */ /* 0x000fe200078e0a0c */
[----:B------:R-:W-:Y:S01]  /*0b30*/  MOV R18, R12 ;  /* 0x0000000c00127202 */ /* 0x000fe20000000f00 */
[----:B------:R-:W-:-:S04]  /*0b40*/  IMAD.U32 R5, RZ, RZ, UR10 ;  /* 0x0000000aff057e24 */ /* 0x000fc8000f8e00ff */
[----:B------:R-:W-:-:S07]  /*0b50*/  IMAD R11, R11, R5, R14 ;  /* 0x000000050b0b7224 */ /* 0x000fce00078e020e */
.L_x_14:
[----:B------:R-:W-:Y:S05]  /*0b60*/  BSYNC.RECONVERGENT B1 ;  /* 0x0000000000017941 */ /* 0x000fea0003800200 */
.L_x_12:
[----:B------:R0:W-:Y:S02]  /*0b70*/  STL.128 [R0], R8 ;  /* 0x0000000800007387 */ /* 0x0001e40000100c00 */
[----:B0-----:R-:W-:Y:S01]  /*0b80*/  VIADD R0, R0, 0x10 ;  /* 0x0000001000007836 */ /* 0x001fe20000000000 */
[----:B------:R-:W-:Y:S06]  /*0b90*/  @P2 BRA `(.L_x_15) ;  /* 0xfffffff400bc2947 */ /* 0x000fec000383ffff */
.L_x_2:
[----:B------:R-:W-:-:S13]  /*0ba0*/  ISETP.NE.AND P0, PT, R3, RZ, PT ;  /* 0x000000ff0300720c */ /* 0x000fda0003f05270 */
[----:B------:R-:W-:Y:S05]  /*0bb0*/  @!P0 BRA `(.L_x_16) ;  /* 0x0000000400b08947 */ /* 0x000fea0003800000 */
[----:B------:R-:W-:-:S13]  /*0bc0*/  ISETP.NE.AND P0, PT, R3, 0x1, PT ;  /* 0x000000010300780c */ /* 0x000fda0003f05270 */
[----:B------:R-:W-:Y:S05]  /*0bd0*/  @!P0 BRA `(.L_x_17) ;  /* 0x0000000400288947 */ /* 0x000fea0003800000 */
[----:B------:R-:W-:Y:S01]  /*0be0*/  ISETP.NE.U32.AND P0, PT, R13, RZ, PT ;  /* 0x000000ff0d00720c */ /* 0x000fe20003f05070 */
[----:B------:R-:W-:-:S12]  /*0bf0*/  BSSY.RECONVERGENT B1, `(.L_x_18) ;  /* 0x0000021000017945 */ /* 0x000fd80003800200 */
[----:B------:R-:W-:Y:S05]  /*0c00*/  @P0 BRA `(.L_x_19) ;  /* 0x0000000000580947 */ /* 0x000fea0003800000 */
[----:B------:R-:W1:Y:S01]  /*0c10*/  I2F.U32.RP R6, R5 ;  /* 0x0000000500067306 */ /* 0x000e620000209000 */
[----:B------:R-:W-:Y:S01]  /*0c20*/  IMAD.MOV.U32 R2, RZ, RZ, RZ ;  /* 0x000000ffff027224 */ /* 0x000fe200078e00ff */
[----:B------:R-:W-:-:S06]  /*0c30*/  ISETP.NE.U32.AND P2, PT, R5, RZ, PT ;  /* 0x000000ff0500720c */ /* 0x000fcc0003f45070 */
[----:B-1----:R-:W1:Y:S02]  /*0c40*/  MUFU.RCP R6, R6 ;  /* 0x0000000600067308 */ /* 0x002e640000001000 */
[----:B-1----:R-:W-:-:S06]  /*0c50*/  VIADD R3, R6, 0xffffffe ;  /* 0x0ffffffe06037836 */ /* 0x002fcc0000000000 */
[----:B------:R-:W1:Y:S02]  /*0c60*/  F2I.FTZ.U32.TRUNC.NTZ R3, R3 ;  /* 0x0000000300037305 */ /* 0x000e64000021f000 */
[----:B-1----:R-:W-:-:S05]  /*0c70*/  IADD3 R0, PT, PT, RZ, -R3, RZ ;  /* 0x80000003ff007210 */ /* 0x002fca0007ffe0ff */
[----:B------:R-:W-:-:S04]  /*0c80*/  IMAD R7, R0, R5, RZ ;  /* 0x0000000500077224 */ /* 0x000fc800078e02ff */
[----:B------:R-:W-:-:S04]  /*0c90*/  IMAD.HI.U32 R7, R3, R7, R2 ;  /* 0x0000000703077227 */ /* 0x000fc800078e0002 */
[----:B------:R-:W-:Y:S02]  /*0ca0*/  IMAD.MOV.U32 R3, RZ, RZ, RZ ;  /* 0x000000ffff037224 */ /* 0x000fe400078e00ff */
        /* <DEDUP_REMOVED lines=12> */
.L_x_19:
[----:B------:R-:W-:Y:S01]  /*0d70*/  IMAD.MOV.U32 R5, RZ, RZ, R13 ;  /* 0x000000ffff057224 */ /* 0x000fe200078e000d */
[----:B------:R-:W-:-:S07]  /*0d80*/  MOV R6, 0xda0 ;  /* 0x00000da000067802 */ /* 0x000fce0000000f00 */
[----:B0-----:R-:W-:Y:S05]  /*0d90*/  CALL.REL.NOINC `($__internal_0_$__cuda_sm20_div_s64) ;  /* 0x0000000c00dc7944 */ /* 0x001fea0003c00000 */
[----:B------:R-:W0:Y:S01]  /*0da0*/  LDCU UR6, c[0x0][0x380] ;  /* 0x00007000ff0677ac */ /* 0x000e220008000800 */
[----:B------:R-:W-:Y:S01]  /*0db0*/  IADD3 R7, PT, PT, -R12, RZ, RZ ;  /* 0x000000ff0c077210 */ /* 0x000fe20007ffe1ff */
[----:B------:R-:W-:Y:S01]  /*0dc0*/  IMAD.MOV.U32 R2, RZ, RZ, R12 ;  /* 0x000000ffff027224 */ /* 0x000fe200078e000c */
[----:B------:R-:W-:Y:S01]  /*0dd0*/  MOV R3, R13 ;  /* 0x0000000d00037202 */ /* 0x000fe20000000f00 */
[----:B0-----:R-:W-:-:S04]  /*0de0*/  IMAD.U32 R5, RZ, RZ, UR6 ;  /* 0x00000006ff057e24 */ /* 0x001fc8000f8e00ff */
[----:B------:R-:W-:-:S07]  /*0df0*/  IMAD R7, R7, R5, R18 ;  /* 0x0000000507077224 */ /* 0x000fce00078e0212 */
.L_x_20:
[----:B0-----:R-:W-:Y:S05]  /*0e00*/  BSYNC.RECONVERGENT B1 ;  /* 0x0000000000017941 */ /* 0x001fea0003800200 */
.L_x_18:
[----:B------:R-:W-:Y:S01]  /*0e10*/  IMAD R0, R4, 0x4, R1 ;  /* 0x0000000404007824 */ /* 0x000fe200078e0201 */
[----:B------:R-:W-:Y:S01]  /*0e20*/  ISETP.NE.U32.AND P0, PT, R3, RZ, PT ;  /* 0x000000ff0300720c */ /* 0x000fe20003f05070 */
[----:B------:R-:W-:Y:S03]  /*0e30*/  BSSY.RECONVERGENT B1, `(.L_x_21) ;  /* 0x0000022000017945 */ /* 0x000fe60003800200 */
[----:B------:R0:W-:Y:S09]  /*0e40*/  STL [R0], R7 ;  /* 0x0000000700007387 */ /* 0x0001f20000100800 */
[----:B------:R-:W-:Y:S05]  /*0e50*/  @P0 BRA `(.L_x_22) ;  /* 0x0000000000580947 */ /* 0x000fea0003800000 */
[----:B------:R-:W1:Y:S01]  /*0e60*/  I2F.U32.RP R3, R5 ;  /* 0x0000000500037306 */ /* 0x000e620000209000 */
[----:B------:R-:W-:Y:S01]  /*0e70*/  ISETP.NE.U32.AND P2, PT, R5, RZ, PT ;  /* 0x000000ff0500720c */ /* 0x000fe20003f45070 */
[----:B------:R-:W-:-:S06]  /*0e80*/  IMAD.MOV.U32 R13, RZ, RZ, RZ ;  /* 0x000000ffff0d7224 */ /* 0x000fcc00078e00ff */
[----:B-1----:R-:W0:Y:S02]  /*0e90*/  MUFU.RCP R3, R3 ;  /* 0x0000000300037308 */ /* 0x002e240000001000 */
        /* <DEDUP_REMOVED lines=18> */
.L_x_22:
[----:B------:R-:W-:Y:S01]  /*0fc0*/  IMAD.MOV.U32 R18, RZ, RZ, R2 ;  /* 0x000000ffff127224 */ /* 0x000fe200078e0002 */
[----:B------:R-:W-:Y:S02]  /*0fd0*/  MOV R5, R3 ;  /* 0x0000000300057202 */ /* 0x000fe40000000f00 */
[----:B------:R-:W-:-:S07]  /*0fe0*/  MOV R6, 0x1000 ;  /* 0x0000100000067802 */ /* 0x000fce0000000f00 */
[----:B0-----:R-:W-:Y:S05]  /*0ff0*/  CALL.REL.NOINC `($__internal_0_$__cuda_sm20_div_s64) ;  /* 0x0000000c00447944 */ /* 0x001fea0003c00000 */
[----:B------:R-:W0:Y:S01]  /*1000*/  LDCU UR6, c[0x0][0x380] ;  /* 0x00007000ff0677ac */ /* 0x000e220008000800 */
[----:B------:R-:W-:Y:S01]  /*1010*/  IMAD.MOV R3, RZ, RZ, -R12 ;  /* 0x000000ffff037224 */ /* 0x000fe200078e0a0c */
[----:B------:R-:W-:Y:S01]  /*1020*/  MOV R18, R12 ;  /* 0x0000000c00127202 */ /* 0x000fe20000000f00 */
[----:B0-----:R-:W-:-:S04]  /*1030*/  IMAD.U32 R5, RZ, RZ, UR6 ;  /* 0x00000006ff057e24 */ /* 0x001fc8000f8e00ff */
[----:B------:R-:W-:-:S07]  /*1040*/  IMAD R3, R3, R5, R2 ;  /* 0x0000000503037224 */ /* 0x000fce00078e0202 */
.L_x_23:
[----:B------:R-:W-:Y:S05]  /*1050*/  BSYNC.RECONVERGENT B1 ;  /* 0x0000000000017941 */ /* 0x000fea0003800200 */
.L_x_21:
[----:B------:R1:W-:Y:S01]  /*1060*/  STL [R0+0x4], R3 ;  /* 0x0000040300007387 */ /* 0x0003e20000100800 */
[----:B------:R-:W-:-:S07]  /*1070*/  VIADD R4, R4, 0x2 ;  /* 0x0000000204047836 */ /* 0x000fce0000000000 */
.L_x_17:
[----:B-1----:R-:W-:Y:S01]  /*1080*/  LOP3.LUT R0, R5, 0x1, RZ, 0xc0, !PT ;  /* 0x0000000105007812 */ /* 0x002fe200078ec0ff */
[----:B------:R-:W-:Y:S03]  /*1090*/  BSSY.RECONVERGENT B1, `(.L_x_16) ;  /* 0x000001e000017945 */ /* 0x000fe60003800200 */
[----:B------:R-:W-:-:S13]  /*10a0*/  ISETP.NE.U32.AND P0, PT, R0, 0x1, PT ;  /* 0x000000010000780c */ /* 0x000fda0003f05070 */
[----:B------:R-:W-:Y:S05]  /*10b0*/  @P0 BRA `(.L_x_24) ;  /* 0x00000000006c0947 */ /* 0x000fea0003800000 */
[----:B------:R-:W-:Y:S01]  /*10c0*/  ISETP.NE.U32.AND P0, PT, R13, RZ, PT ;  /* 0x000000ff0d00720c */ /* 0x000fe20003f05070 */
[----:B------:R-:W-:-:S12]  /*10d0*/  BSSY.RECONVERGENT B2, `(.L_x_25) ;  /* 0x0000017000027945 */ /* 0x000fd80003800200 */
[----:B------:R-:W-:Y:S05]  /*10e0*/  @P0 BRA `(.L_x_26) ;  /* 0x0000000000480947 */ /* 0x000fea0003800000 */
[----:B------:R-:W1:Y:S01]  /*10f0*/  I2F.U32.RP R6, R5 ;  /* 0x0000000500067306 */ /* 0x000e620000209000 */
[----:B------:R-:W-:-:S07]  /*1100*/  ISETP.NE.U32.AND P1, PT, R5, RZ, PT ;  /* 0x000000ff0500720c */ /* 0x000fce0003f25070 */
[----:B-1----:R-:W1:Y:S02]  /*1110*/  MUFU.RCP R6, R6 ;  /* 0x0000000600067308 */ /* 0x002e640000001000 */
[----:B-1----:R-:W-:-:S06]  /*1120*/  VIADD R2, R6, 0xffffffe ;  /* 0x0ffffffe06027836 */ /* 0x002fcc0000000000 */
[----:B------:R1:W2:Y:S02]  /*1130*/  F2I.FTZ.U32.TRUNC.NTZ R3, R2 ;  /* 0x0000000200037305 */ /* 0x0002a4000021f000 */
[----:B-1----:R-:W-:Y:S01]  /*1140*/  IMAD.MOV.U32 R2, RZ, RZ, RZ ;  /* 0x000000ffff027224 */ /* 0x002fe200078e00ff */
[----:B--2---:R-:W-:-:S05]  /*1150*/  IADD3 R0, PT, PT, RZ, -R3, RZ ;  /* 0x80000003ff007210 */ /* 0x004fca0007ffe0ff */
[----:B------:R-:W-:-:S04]  /*1160*/  IMAD R7, R0, R5, RZ ;  /* 0x0000000500077224 */ /* 0x000fc800078e02ff */
[----:B------:R-:W-:-:S06]  /*1170*/  IMAD.HI.U32 R7, R3, R7, R2 ;  /* 0x0000000703077227 */ /* 0x000fcc00078e0002 */
[----:B------:R-:W-:-:S04]  /*1180*/  IMAD.HI.U32 R0, R7, R18, RZ ;  /* 0x0000001207007227 */ /* 0x000fc800078e00ff */
[----:B------:R-:W-:-:S04]  /*1190*/  IMAD.MOV R0, RZ, RZ, -R0 ;  /* 0x000000ffff007224 */ /* 0x000fc800078e0a00 */
[----:B------:R-:W-:-:S05]  /*11a0*/  IMAD R18, R5, R0, R18 ;  /* 0x0000000005127224 */ /* 0x000fca00078e0212 */
[----:B------:R-:W-:-:S13]  /*11b0*/  ISETP.GE.U32.AND P0, PT, R18, R5, PT ;  /* 0x000000051200720c */ /* 0x000fda0003f06070 */
[----:B------:R-:W-:-:S04]  /*11c0*/  @P0 IADD3 R18, PT, PT, R18, -R5, RZ ;  /* 0x8000000512120210 */ /* 0x000fc80007ffe0ff */
[----:B------:R-:W-:-:S13]  /*11d0*/  ISETP.GE.U32.AND P0, PT, R18, R5, PT ;  /* 0x000000051200720c */ /* 0x000fda0003f06070 */
[----:B------:R-:W-:Y:S01]  /*11e0*/  @P0 IMAD.IADD R18, R18, 0x1, -R5 ;  /* 0x0000000112120824 */ /* 0x000fe200078e0a05 */
[----:B------:R-:W-:Y:S01]  /*11f0*/  @!P1 LOP3.LUT R18, RZ, R5, RZ, 0x33, !PT ;  /* 0x00000005ff129212 */ /* 0x000fe200078e33ff */
[----:B------:R-:W-:Y:S06]  /*1200*/  BRA `(.L_x_27) ;  /* 0x00000000000c7947 */ /* 0x000fec0003800000 */
.L_x_26:
[----:B------:R-:W-:Y:S01]  /*1210*/  IMAD.MOV.U32 R2, RZ, RZ, R13 ;  /* 0x000000ffff027224 */ /* 0x000fe200078e000d */
[----:B------:R-:W-:-:S07]  /*1220*/  MOV R0, 0x1240 ;  /* 0x0000124000007802 */ /* 0x000fce0000000f00 */
[----:B0-----:R-:W-:Y:S05]  /*1230*/  CALL.REL.NOINC `($__internal_1_$__cuda_sm20_rem_s64) ;  /* 0x00000010000c7944 */ /* 0x001fea0003c00000 */
.L_x_27:
[----:B0-----:R-:W-:Y:S05]  /*1240*/  BSYNC.RECONVERGENT B2 ;  /* 0x0000000000027941 */ /* 0x001fea0003800200 */
.L_x_25:
[----:B------:R-:W-:-:S05]  /*1250*/  LEA R3, R4, R1, 0x2 ;  /* 0x0000000104037211 */ /* 0x000fca00078e10ff */
[----:B------:R1:W-:Y:S02]  /*1260*/  STL [R3], R18 ;  /* 0x0000001203007387 */ /* 0x0003e40000100800 */
.L_x_24:
[----:B0-----:R-:W-:Y:S05]  /*1270*/  BSYNC.RECONVERGENT B1 ;  /* 0x0000000000017941 */ /* 0x001fea0003800200 */
.L_x_16:
[----:B------:R-:W2:Y:S01]  /*1280*/  LDCU UR4, c[0x0][0x380] ;  /* 0x00007000ff0477ac */ /* 0x000ea20008000800 */
[----:B------:R-:W-:Y:S01]  /*1290*/  IMAD.MOV.U32 R0, RZ, RZ, RZ ;  /* 0x000000ffff007224 */ /* 0x000fe200078e00ff */
[----:B--2---:R-:W-:-:S12]  /*12a0*/  UIADD3 UR4, UPT, UPT, UR4, -0x1, URZ ;  /* 0xffffffff04047890 */ /* 0x004fd8000fffe0ff */
.L_x_32:
[----:B------:R-:W-:Y:S01]  /*12b0*/  ISETP.NE.AND P0, PT, R0, UR4, PT ;  /* 0x0000000400007c0c */ /* 0x000fe2000bf05270 */
[----:B------:R-:W-:-:S12]  /*12c0*/  BSSY.RELIABLE B1, `(.L_x_28) ;  /* 0x0000012000017945 */ /* 0x000fd80003800100 */
[----:B------:R-:W-:Y:S05]  /*12d0*/  @!P0 BRA `(.L_x_29) ;  /* 0x0000000000408947 */ /* 0x000fea0003800000 */
[----:B------:R-:W-:-:S05]  /*12e0*/  IMAD R2, R0, 0x4, R1 ;  /* 0x0000000400027824 */ /* 0x000fca00078e0201 */
[----:B------:R2:W5:Y:S01]  /*12f0*/  LDL R5, [R2] ;  /* 0x0000000002057983 */ /* 0x0005620000100800 */
[----:B------:R-:W-:-:S07]  /*1300*/  MOV R4, R0 ;  /* 0x0000000000047202 */ /* 0x000fce0000000f00 */
.L_x_31:
[----:B--2---:R-:W-:-:S06]  /*1310*/  IMAD R2, R4, 0x4, R1 ;  /* 0x0000000404027824 */ /* 0x004fcc00078e0201 */
[----:B------:R-:W1:Y:S01]  /*1320*/  LDL R2, [R2+0x4] ;  /* 0x0000040002027983 */ /* 0x000e620000100800 */
[----:B------:R-:W-:-:S04]  /*1330*/  VIADD R4, R4, 0x1 ;  /* 0x0000000104047836 */ /* 0x000fc80000000000 */
[----:B------:R-:W-:Y:S01]  /*1340*/  IMAD.IADD R6, R0, 0x1, -R4 ;  /* 0x0000000100067824 */ /* 0x000fe200078e0a04 */
[----:B------:R-:W-:Y:S01]  /*1350*/  IADD3 R8, PT, PT, R4, -R0, RZ ;  /* 0x8000000004087210 */ /* 0x000fe20007ffe0ff */
[----:B-1---5:R-:W-:-:S05]  /*1360*/  IMAD.IADD R3, R5, 0x1, -R2 ;  /* 0x0000000105037824 */ /* 0x022fca00078e0a02 */
[----:B------:R-:W-:-:S04]  /*1370*/  ISETP.NE.AND P0, PT, R3, R8, PT ;  /* 0x000000080300720c */ /* 0x000fc80003f05270 */
[----:B------:R-:W-:-:S04]  /*1380*/  ISETP.EQ.OR P0, PT, R3, R6, !P0 ;  /* 0x000000060300720c */ /* 0x000fc80004702670 */
[----:B------:R-:W-:-:S13]  /*1390*/  ISETP.EQ.OR P0, PT, R5, R2, P0 ;  /* 0x000000020500720c */ /* 0x000fda0000702670 */
[----:B------:R-:W-:Y:S05]  /*13a0*/  @P0 BREAK.RELIABLE B1 ;  /* 0x0000000000010942 */ /* 0x000fea0003800100 */
[----:B------:R-:W-:Y:S05]  /*13b0*/  @P0 BRA `(.L_x_30) ;  /* 0x0000000800440947 */ /* 0x000fea0003800000 */
[----:B------:R-:W-:-:S13]  /*13c0*/  ISETP.NE.AND P0, PT, R4, UR4, PT ;  /* 0x0000000404007c0c */ /* 0x000fda000bf05270 */
[----:B------:R-:W-:Y:S05]  /*13d0*/  @P0 BRA `(.L_x_31) ;  /* 0xfffffffc00cc0947 */ /* 0x000fea000383ffff */
.L_x_29:
[----:B0-----:R-:W-:Y:S05]  /*13e0*/  BSYNC.RELIABLE B1 ;  /* 0x0000000000017941 */ /* 0x001fea0003800100 */
.L_x_28:
[----:B------:R-:W0:Y:S01]  /*13f0*/  LDCU UR5, c[0x0][0x380] ;  /* 0x00007000ff0577ac */ /* 0x000e220008000800 */
[----:B------:R-:W-:Y:S01]  /*1400*/  IADD3 R0, PT, PT, R0, 0x1, RZ ;  /* 0x0000000100007810 */ /* 0x000fe20007ffe0ff */
[----:B0-----:R-:W-:-:S05]  /*1410*/  IMAD.U32 R5, RZ, RZ, UR5 ;  /* 0x00000005ff057e24 */ /* 0x001fca000f8e00ff */
[----:B------:R-:W-:-:S13]  /*1420*/  ISETP.NE.AND P0, PT, R0, R5, PT ;  /* 0x000000050000720c */ /* 0x000fda0003f05270 */
[----:B------:R-:W-:Y:S05]  /*1430*/  @P0 BRA `(.L_x_32) ;  /* 0xfffffffc009c0947 */ /* 0x000fea000383ffff */
.L_x_1:
[----:B------:R-:W0:Y:S01]  /*1440*/  S2R R9, SR_LANEID ;  /* 0x0000000000097919 */ /* 0x000e220000000000 */
[----:B------:R-:W-:Y:S01]  /*1450*/  VOTEU.ANY UR5, UPT, PT ;  /* 0x0000000000057886 */ /* 0x000fe200038e0100 */
[----:B-1----:R-:W1:Y:S01]  /*1460*/  LDC.64 R2, c[0x0][0x3a0] ;  /* 0x0000e800ff027b82 */ /* 0x002e620000000a00 */
[----:B------:R-:W0:Y:S08]  /*1470*/  FLO.U32 R0, UR5 ;  /* 0x0000000500007d00 */ /* 0x000e3000080e0000 */
[----:B------:R-:W1:Y:S01]  /*1480*/  POPC R7, UR5 ;  /* 0x0000000500077d09 */ /* 0x000e620008000000 */
[----:B0-----:R-:W-:-:S13]  /*1490*/  ISETP.EQ.U32.AND P0, PT, R0, R9, PT ;  /* 0x000000090000720c */ /* 0x001fda0003f02070 */
[----:B-1----:R-:W2:Y:S01]  /*14a0*/  @P0 ATOMG.E.ADD.STRONG.GPU PT, R3, desc[UR8][R2.64], R7 ;  /* 0x80000007020309a8 */ /* 0x002ea200081ef108 */
[----:B------:R-:W-:-:S03]  /*14b0*/  ISETP.GE.AND P0, PT, R5, 0x1, PT ;  /* 0x000000010500780c */ /* 0x000fc60003f06270 */
[----:B--2---:R1:W2:Y:S10]  /*14c0*/  SHFL.IDX PT, R0, R3, R0, 0x1f ;  /* 0x00001f0003007589 */ /* 0x0042b400000e0000 */
[----:B------:R-:W-:Y:S05]  /*14d0*/  @!P0 BRA.U `(.L_x_30) ;  /* 0x0000000500fc8947 */ /* 0x000fea0003800000 */
[----:B------:R-:W0:Y:S02]  /*14e0*/  S2R R2, SR_LTMASK ;  /* 0x0000000000027919 */ /* 0x000e240000003900 */
[----:B0-----:R-:W-:-:S04]  /*14f0*/  LOP3.LUT R2, R2, UR5, RZ, 0xc0, !PT ;  /* 0x0000000502027c12 */ /* 0x001fc8000f8ec0ff */
[----:B-1----:R-:W2:Y:S02]  /*1500*/  POPC R3, R2 ;  /* 0x0000000200037309 */ /* 0x002ea40000000000 */
[----:B--2---:R-:W-:Y:S01]  /*1510*/  IMAD.IADD R0, R0, 0x1, R3 ;  /* 0x0000000100007824 */ /* 0x004fe200078e0203 */
[----:B------:R-:W-:Y:S06]  /*1520*/  @!P0 BRA `(.L_x_30) ;  /* 0x0000000400e88947 */ /* 0x000fec0003800000 */
[C---:B------:R-:W-:Y:S01]  /*1530*/  ISETP.GE.U32.AND P0, PT, R5.reuse, 0x10, PT ;  /* 0x000000100500780c */ /* 0x040fe20003f06070 */
[----:B------:R-:W-:Y:S01]  /*1540*/  BSSY.RECONVERGENT B1, `(.L_x_33) ;  /* 0x0000037000017945 */ /* 0x000fe20003800200 */
[----:B------:R-:W-:Y:S01]  /*1550*/  LOP3.LUT R27, R5, 0xf, RZ, 0xc0, !PT ;  /* 0x0000000f051b7812 */ /* 0x000fe200078ec0ff */
[----:B------:R-:W-:Y:S02]  /*1560*/  HFMA2 R2, -RZ, RZ, 0, 0 ;  /* 0x00000000ff027431 */ /* 0x000fe400000001ff */
[----:B------:R-:W-:Y:S01]  /*1570*/  IMAD R0, R0, R5, RZ ;  /* 0x0000000500007224 */ /* 0x000fe200078e02ff */
[----:B------:R-:W-:-:S07]  /*1580*/  ISETP.NE.AND P1, PT, R27, RZ, PT ;  /* 0x000000ff1b00720c */ /* 0x000fce0003f25270 */
[----:B------:R-:W-:Y:S06]  /*1590*/  @!P0 BRA `(.L_x_34) ;  /* 0x0000000000c48947 */ /* 0x000fec0003800000 */
[----:B------:R-:W0:Y:S01]  /*15a0*/  LDC.64 R6, c[0x0][0x398] ;  /* 0x0000e600ff067b82 */ /* 0x000e220000000a00 */
[----:B------:R-:W-:Y:S01]  /*15b0*/  LOP3.LUT R2, R5, 0x7ffffff0, RZ, 0xc0, !PT ;  /* 0x7ffffff005027812 */ /* 0x000fe200078ec0ff */
[----:B------:R-:W-:Y:S01]  /*15c0*/  VIADD R4, R1, 0x20 ;  /* 0x0000002001047836 */ /* 0x000fe20000000000 */
[----:B------:R-:W-:-:S03]  /*15d0*/  MOV R3, R0 ;  /* 0x0000000000037202 */ /* 0x000fc60000000f00 */
[----:B------:R-:W-:Y:S01]  /*15e0*/  IMAD.MOV R26, RZ, RZ, -R2 ;  /* 0x000000ffff1a7224 */ /* 0x000fe200078e0a02 */
[----:B0-----:R-:W-:-:S05]  /*15f0*/  IADD3 R6, P0, PT, R6, 0x20, RZ ;  /* 0x0000002006067810 */ /* 0x001fca0007f1e0ff */
[----:B------:R-:W-:-:S08]  /*1600*/  IMAD.X R7, RZ, RZ, R7, P0 ;  /* 0x000000ffff077224 */ /* 0x000fd000000e0607 */
.L_x_35:
[----:B0-----:R-:W2:Y:S04]  /*1610*/  LDL.128 R8, [R4+-0x20] ;  /* 0xffffe00004087983 */ /* 0x001ea80000100c00 */
[----:B------:R-:W3:Y:S04]  /*1620*/  LDL.128 R12, [R4+-0x10] ;  /* 0xfffff000040c7983 */ /* 0x000ee80000100c00 */
[----:B------:R-:W4:Y:S04]  /*1630*/  LDL.128 R16, [R4] ;  /* 0x0000000004107983 */ /* 0x000f280000100c00 */
[----:B------:R0:W5:Y:S01]  /*1640*/  LDL.128 R20, [R4+0x10] ;  /* 0x0000100004147983 */ /* 0x0001620000100c00 */
[----:B------:R-:W-:-:S04]  /*1650*/  IMAD.WIDE R24, R3, 0x4, R6 ;  /* 0x0000000403187825 */ /* 0x000fc800078e0206 */
[----:B------:R-:W-:Y:S02]  /*1660*/  VIADD R26, R26, 0x10 ;  /* 0x000000101a1a7836 */ /* 0x000fe40000000000 */
[----:B------:R-:W-:Y:S01]  /*1670*/  VIADD R3, R3, 0x10 ;  /* 0x0000001003037836 */ /* 0x000fe20000000000 */
[----:B0-----:R-:W-:Y:S02]  /*1680*/  IADD3 R4, PT, PT, R4, 0x40, RZ ;  /* 0x0000004004047810 */ /* 0x001fe40007ffe0ff */
[----:B------:R-:W-:Y:S01]  /*1690*/  ISETP.NE.AND P0, PT, R26, RZ, PT ;  /* 0x000000ff1a00720c */ /* 0x000fe20003f05270 */
[----:B--2---:R-:W-:Y:S01]  /*16a0*/  VIADD R29, R8, 0x1 ;  /* 0x00000001081d7836 */ /* 0x004fe20000000000 */
[----:B------:R-:W-:Y:S01]  /*16b0*/  IADD3 R9, PT, PT, R9, 0x1, RZ ;  /* 0x0000000109097810 */ /* 0x000fe20007ffe0ff */
[----:B------:R-:W-:Y:S02]  /*16c0*/  VIADD R11, R11, 0x1 ;  /* 0x000000010b0b7836 */ /* 0x000fe40000000000 */
[----:B---3--:R-:W-:Y:S01]  /*16d0*/  VIADD R13, R13, 0x1 ;  /* 0x000000010d0d7836 */ /* 0x008fe20000000000 */
[----:B------:R0:W-:Y:S01]  /*16e0*/  STG.E desc[UR8][R24.64+-0x20], R29 ;  /* 0xffffe01d18007986 */ /* 0x0001e2000c101908 */
[----:B------:R-:W-:Y:S01]  /*16f0*/  VIADD R10, R10, 0x1 ;  /* 0x000000010a0a7836 */ /* 0x000fe20000000000 */
[----:B------:R-:W-:Y:S01]  /*1700*/  IADD3 R12, PT, PT, R12, 0x1, RZ ;  /* 0x000000010c0c7810 */ /* 0x000fe20007ffe0ff */
[----:B------:R-:W-:Y:S01]  /*1710*/  VIADD R14, R14, 0x1 ;  /* 0x000000010e0e7836 */ /* 0x000fe20000000000 */
[----:B------:R1:W-:Y:S01]  /*1720*/  STG.E desc[UR8][R24.64+-0x1c], R9 ;  /* 0xffffe40918007986 */ /* 0x0003e2000c101908 */
[----:B------:R-:W-:-:S02]  /*1730*/  IADD3 R15, PT, PT, R15, 0x1, RZ ;  /* 0x000000010f0f7810 */ /* 0x000fc40007ffe0ff */
[----:B----4-:R-:W-:Y:S01]  /*1740*/  IADD3 R17, PT, PT, R17, 0x1, RZ ;  /* 0x0000000111117810 */ /* 0x010fe20007ffe0ff */
[----:B------:R2:W-:Y:S01]  /*1750*/  STG.E desc[UR8][R24.64+-0x14], R11 ;  /* 0xffffec0b18007986 */ /* 0x0005e2000c101908 */
[----:B------:R-:W-:Y:S02]  /*1760*/  IADD3 R19, PT, PT, R19, 0x1, RZ ;  /* 0x0000000113137810 */ /* 0x000fe40007ffe0ff */
[----:B-----5:R-:W-:Y:S01]  /*1770*/  IADD3 R21, PT, PT, R21, 0x1, RZ ;  /* 0x0000000115157810 */ /* 0x020fe20007ffe0ff */
[----:B------:R3:W-:Y:S01]  /*1780*/  STG.E desc[UR8][R24.64+-0xc], R13 ;  /* 0xfffff40d18007986 */ /* 0x0007e2000c101908 */
[----:B0-----:R-:W-:Y:S01]  /*1790*/  VIADD R29, R18, 0x1 ;  /* 0x00000001121d7836 */ /* 0x001fe20000000000 */
[----:B------:R-:W-:Y:S01]  /*17a0*/  IADD3 R23, PT, PT, R23, 0x1, RZ ;  /* 0x0000000117177810 */ /* 0x000fe20007ffe0ff */
[----:B-1----:R-:W-:Y:S01]  /*17b0*/  VIADD R9, R16, 0x1 ;  /* 0x0000000110097836 */ /* 0x002fe20000000000 */
[----:B------:R0:W-:Y:S01]  /*17c0*/  STG.E desc[UR8][R24.64+-0x18], R10 ;  /* 0xffffe80a18007986 */ /* 0x0001e2000c101908 */
[----:B--2---:R-:W-:-:S03]  /*17d0*/  VIADD R11, R20, 0x1 ;  /* 0x00000001140b7836 */ /* 0x004fc60000000000 */
[----:B------:R0:W-:Y:S01]  /*17e0*/  STG.E desc[UR8][R24.64+-0x10], R12 ;  /* 0xfffff00c18007986 */ /* 0x0001e2000c101908 */
[----:B---3--:R-:W-:-:S03]  /*17f0*/  VIADD R13, R22, 0x1 ;  /* 0x00000001160d7836 */ /* 0x008fc60000000000 */
[----:B------:R0:W-:Y:S04]  /*1800*/  STG.E desc[UR8][R24.64+-0x8], R14 ;  /* 0xfffff80e18007986 */ /* 0x0001e8000c101908 */
        /* <DEDUP_REMOVED lines=8> */
[----:B------:R0:W-:Y:S01]  /*1890*/  STG.E desc[UR8][R24.64+0x1c], R23 ;  /* 0x00001c1718007986 */ /* 0x0001e2000c101908 */
[----:B------:R-:W-:Y:S05]  /*18a0*/  @P0 BRA `(.L_x_35) ;  /* 0xfffffffc00580947 */ /* 0x000fea000383ffff */
.L_x_34:
[----:B------:R-:W-:Y:S05]  /*18b0*/  BSYNC.RECONVERGENT B1 ;  /* 0x0000000000017941 */ /* 0x000fea0003800200 */
.L_x_33:
[----:B------:R-:W-:Y:S05]  /*18c0*/  @!P1 BRA `(.L_x_30) ;  /* 0x0000000400009947 */ /* 0x000fea0003800000 */
[----:B------:R-:W-:Y:S01]  /*18d0*/  ISETP.GE.U32.AND P0, PT, R27, 0x8, PT ;  /* 0x000000081b00780c */ /* 0x000fe20003f06070 */
[----:B------:R-:W-:Y:S01]  /*18e0*/  BSSY.RECONVERGENT B1, `(.L_x_36) ;  /* 0x000001b000017945 */ /* 0x000fe20003800200 */
[----:B------:R-:W-:-:S04]  /*18f0*/  LOP3.LUT R4, R5, 0x7, RZ, 0xc0, !PT ;  /* 0x0000000705047812 */ /* 0x000fc800078ec0ff */
[----:B------:R-:W-:-:S07]  /*1900*/  ISETP.NE.AND P1, PT, R4, RZ, PT ;  /* 0x000000ff0400720c */ /* 0x000fce0003f25270 */
[----:B------:R-:W-:Y:S06]  /*1910*/  @!P0 BRA `(.L_x_37) ;  /* 0x00000000005c8947 */ /* 0x000fec0003800000 */
[----:B------:R-:W-:Y:S01]  /*1920*/  LEA R3, R2, R1, 0x2 ;  /* 0x0000000102037211 */ /* 0x000fe200078e10ff */
[----:B------:R-:W1:Y:S04]  /*1930*/  LDC.64 R6, c[0x0][0x398] ;  /* 0x0000e600ff067b82 */ /* 0x000e680000000a00 */
[----:B0-----:R-:W2:Y:S04]  /*1940*/  LDL.128 R12, [R3] ;  /* 0x00000000030c7983 */ /* 0x001ea80000100c00 */
[----:B------:R-:W3:Y:S01]  /*1950*/  LDL.128 R8, [R3+0x10] ;  /* 0x0000100003087983 */ /* 0x000ee20000100c00 */
[----:B------:R-:W-:Y:S01]  /*1960*/  IMAD.IADD R17, R0, 0x1, R2 ;  /* 0x0000000100117824 */ /* 0x000fe200078e0202 */
[----:B------:R-:W-:-:S03]  /*1970*/  IADD3 R2, PT, PT, R2, 0x8, RZ ;  /* 0x0000000802027810 */ /* 0x000fc60007ffe0ff */
[----:B-1----:R-:W-:Y:S01]  /*1980*/  IMAD.WIDE R6, R17, 0x4, R6 ;  /* 0x0000000411067825 */ /* 0x002fe200078e0206 */
[----:B--2---:R-:W-:-:S03]  /*1990*/  IADD3 R17, PT, PT, R12, 0x1, RZ ;  /* 0x000000010c117810 */ /* 0x004fc60007ffe0ff */
[----:B------:R-:W-:Y:S01]  /*19a0*/  VIADD R13, R13, 0x1 ;  /* 0x000000010d0d7836 */ /* 0x000fe20000000000 */
[----:B------:R-:W-:Y:S01]  /*19b0*/  IADD3 R19, PT, PT, R14, 0x1, RZ ;  /* 0x000000010e137810 */ /* 0x000fe20007ffe0ff */
[----:B------:R-:W-:Y:S01]  /*19c0*/  VIADD R15, R15, 0x1 ;  /* 0x000000010f0f7836 */ /* 0x000fe20000000000 */
[----:B---3--:R-:W-:Y:S01]  /*19d0*/  IADD3 R3, PT, PT, R8, 0x1, RZ ;  /* 0x0000000108037810 */ /* 0x008fe20007ffe0ff */
[----:B------:R-:W-:Y:S01]  /*19e0*/  VIADD R9, R9, 0x1 ;  /* 0x0000000109097836 */ /* 0x000fe20000000000 */
[----:B------:R-:W-:Y:S01]  /*19f0*/  IADD3 R21, PT, PT, R10, 0x1, RZ ;  /* 0x000000010a157810 */ /* 0x000fe20007ffe0ff */
[----:B------:R-:W-:Y:S01]  /*1a00*/  VIADD R11, R11, 0x1 ;  /* 0x000000010b0b7836 */ /* 0x000fe20000000000 */
[----:B------:R1:W-:Y:S04]  /*1a10*/  STG.E desc[UR8][R6.64], R17 ;  /* 0x0000001106007986 */ /* 0x0003e8000c101908 */
[----:B------:R1:W-:Y:S04]  /*1a20*/  STG.E desc[UR8][R6.64+0x4], R13 ;  /* 0x0000040d06007986 */ /* 0x0003e8000c101908 */
[----:B------:R1:W-:Y:S04]  /*1a30*/  STG.E desc[UR8][R6.64+0x8], R19 ;  /* 0x0000081306007986 */ /* 0x0003e8000c101908 */
[----:B------:R1:W-:Y:S04]  /*1a40*/  STG.E desc[UR8][R6.64+0xc], R15 ;  /* 0x00000c0f06007986 */ /* 0x0003e8000c101908 */
[----:B------:R1:W-:Y:S04]  /*1a50*/  STG.E desc[UR8][R6.64+0x10], R3 ;  /* 0x0000100306007986 */ /* 0x0003e8000c101908 */
[----:B------:R1:W-:Y:S04]  /*1a60*/  STG.E desc[UR8][R6.64+0x14], R9 ;  /* 0x0000140906007986 */ /* 0x0003e8000c101908 */
[----:B------:R1:W-:Y:S04]  /*1a70*/  STG.E desc[UR8][R6.64+0x18], R21 ;  /* 0x0000181506007986 */ /* 0x0003e8000c101908 */
[----:B------:R1:W-:Y:S02]  /*1a80*/  STG.E desc[UR8][R6.64+0x1c], R11 ;  /* 0x00001c0b06007986 */ /* 0x0003e4000c101908 */
.L_x_37:
[----:B------:R-:W-:Y:S05]  /*1a90*/  BSYNC.RECONVERGENT B1 ;  /* 0x0000000000017941 */ /* 0x000fea0003800200 */
.L_x_36:
[----:B------:R-:W-:Y:S05]  /*1aa0*/  @!P1 BRA `(.L_x_30) ;  /* 0x0000000000889947 */ /* 0x000fea0003800000 */
[----:B------:R-:W-:Y:S01]  /*1ab0*/  ISETP.GE.U32.AND P0, PT, R4, 0x4, PT ;  /* 0x000000040400780c */ /* 0x000fe20003f06070 */
[----:B------:R-:W-:Y:S01]  /*1ac0*/  BSSY.RECONVERGENT B1, `(.L_x_38) ;  /* 0x0000012000017945 */ /* 0x000fe20003800200 */
[----:B-1----:R-:W-:-:S04]  /*1ad0*/  LOP3.LUT R3, R5, 0x3, RZ, 0xc0, !PT ;  /* 0x0000000305037812 */ /* 0x002fc800078ec0ff */
[----:B------:R-:W-:-:S07]  /*1ae0*/  ISETP.NE.AND P1, PT, R3, RZ, PT ;  /* 0x000000ff0300720c */ /* 0x000fce0003f25270 */
[----:B------:R-:W-:Y:S06]  /*1af0*/  @!P0 BRA `(.L_x_39) ;  /* 0x0000000000388947 */ /* 0x000fec0003800000 */
[----:B------:R-:W-:Y:S01]  /*1b00*/  IMAD R4, R2, 0x4, R1 ;  /* 0x0000000402047824 */ /* 0x000fe200078e0201 */
[----:B0-----:R-:W0:Y:S05]  /*1b10*/  LDC.64 R8, c[0x0][0x398] ;  /* 0x0000e600ff087b82 */ /* 0x001e2a0000000a00 */
[----:B------:R-:W2:Y:S01]  /*1b20*/  LDL.128 R4, [R4] ;  /* 0x0000000004047983 */ /* 0x000ea20000100c00 */
[----:B------:R-:W-:Y:S01]  /*1b30*/  IADD3 R11, PT, PT, R0, R2, RZ ;  /* 0x00000002000b7210 */ /* 0x000fe20007ffe0ff */
[----:B------:R-:W-:-:S04]  /*1b40*/  VIADD R2, R2, 0x4 ;  /* 0x0000000402027836 */ /* 0x000fc80000000000 */
[----:B0-----:R-:W-:-:S04]  /*1b50*/  IMAD.WIDE R8, R11, 0x4, R8 ;  /* 0x000000040b087825 */ /* 0x001fc800078e0208 */
[----:B--2---:R-:W-:Y:S01]  /*1b60*/  VIADD R11, R4, 0x1 ;  /* 0x00000001040b7836 */ /* 0x004fe20000000000 */
[----:B------:R-:W-:Y:S01]  /*1b70*/  IADD3 R5, PT, PT, R5, 0x1, RZ ;  /* 0x0000000105057810 */ /* 0x000fe20007ffe0ff */
[----:B------:R-:W-:Y:S01]  /*1b80*/  VIADD R13, R6, 0x1 ;  /* 0x00000001060d7836 */ /* 0x000fe20000000000 */
[----:B------:R-:W-:Y:S02]  /*1b90*/  IADD3 R7, PT, PT, R7, 0x1, RZ ;  /* 0x0000000107077810 */ /* 0x000fe40007ffe0ff */
[----:B------:R1:W-:Y:S04]  /*1ba0*/  STG.E desc[UR8][R8.64], R11 ;  /* 0x0000000b08007986 */ /* 0x0003e8000c101908 */
[----:B------:R1:W-:Y:S04]  /*1bb0*/  STG.E desc[UR8][R8.64+0x4], R5 ;  /* 0x0000040508007986 */ /* 0x0003e8000c101908 */
[----:B------:R1:W-:Y:S04]  /*1bc0*/  STG.E desc[UR8][R8.64+0x8], R13 ;  /* 0x0000080d08007986 */ /* 0x0003e8000c101908 */
[----:B------:R1:W-:Y:S02]  /*1bd0*/  STG.E desc[UR8][R8.64+0xc], R7 ;  /* 0x00000c0708007986 */ /* 0x0003e4000c101908 */
.L_x_39:
[----:B------:R-:W-:Y:S05]  /*1be0*/  BSYNC.RECONVERGENT B1 ;  /* 0x0000000000017941 */ /* 0x000fea0003800200 */
.L_x_38:
[----:B------:R-:W-:Y:S05]  /*1bf0*/  @!P1 BRA `(.L_x_30) ;  /* 0x0000000000349947 */ /* 0x000fea0003800000 */
[----:B-1----:R-:W1:Y:S01]  /*1c00*/  LDC.64 R4, c[0x0][0x398] ;  /* 0x0000e600ff047b82 */ /* 0x002e620000000a00 */
[----:B------:R-:W-:Y:S01]  /*1c10*/  IADD3 R7, PT, PT, R0, R2, RZ ;  /* 0x0000000200077210 */ /* 0x000fe20007ffe0ff */
[----:B------:R-:W-:Y:S02]  /*1c20*/  IMAD R8, R2, 0x4, R1 ;  /* 0x0000000402087824 */ /* 0x000fe400078e0201 */
[----:B------:R-:W-:-:S07]  /*1c30*/  IMAD.MOV R0, RZ, RZ, -R3 ;  /* 0x000000ffff007224 */ /* 0x000fce00078e0a03 */
.L_x_40:
[----:B------:R2:W0:Y:S01]  /*1c40*/  LDL R6, [R8] ;  /* 0x0000000008067983 */ /* 0x0004220000100800 */
[C---:B-1-3--:R-:W-:Y:S01]  /*1c50*/  IMAD.WIDE R2, R7.reuse, 0x4, R4 ;  /* 0x0000000407027825 */ /* 0x04afe200078e0204 */
[----:B------:R-:W-:-:S03]  /*1c60*/  IADD3 R7, PT, PT, R7, 0x1, RZ ;  /* 0x0000000107077810 */ /* 0x000fc60007ffe0ff */
[----:B------:R-:W-:Y:S02]  /*1c70*/  VIADD R0, R0, 0x1 ;  /* 0x0000000100007836 */ /* 0x000fe40000000000 */
[----:B--2---:R-:W-:-:S03]  /*1c80*/  VIADD R8, R8, 0x4 ;  /* 0x0000000408087836 */ /* 0x004fc60000000000 */
[----:B------:R-:W-:Y:S02]  /*1c90*/  ISETP.NE.AND P0, PT, R0, RZ, PT ;  /* 0x000000ff0000720c */ /* 0x000fe40003f05270 */
[----:B0-----:R-:W-:-:S05]  /*1ca0*/  IADD3 R9, PT, PT, R6, 0x1, RZ ;  /* 0x0000000106097810 */ /* 0x001fca0007ffe0ff */
[----:B------:R3:W-:Y:S06]  /*1cb0*/  STG.E desc[UR8][R2.64], R9 ;  /* 0x0000000902007986 */ /* 0x0007ec000c101908 */
[----:B------:R-:W-:Y:S05]  /*1cc0*/  @P0 BRA `(.L_x_40) ;  /* 0xfffffffc00dc0947 */ /* 0x000fea000383ffff */
.L_x_30:
[----:B0-----:R-:W-:Y:S05]  /*1cd0*/  BSYNC.RECONVERGENT B0 ;  /* 0x0000000000007941 */ /* 0x001fea0003800200 */
.L_x_0:
[----:B------:R-:W-:Y:S05]  /*1ce0*/  WARPSYNC.ALL ;  /* 0x0000000000007948 */ /* 0x000fea0003800000 */
[----:B------:R-:W-:Y:S06]  /*1cf0*/  BAR.SYNC.DEFER_BLOCKING 0x0 ;  /* 0x0000000000007b1d */ /* 0x000fec0000010000 */
[----:B------:R-:W-:Y:S05]  /*1d00*/  EXIT ;  /* 0x000000000000794d */ /* 0x000fea0003800000 */
        .weak           $__internal_0_$__cuda_sm20_div_s64
        .type           $__internal_0_$__cuda_sm20_div_s64,@function
        .size           $__internal_0_$__cuda_sm20_div_s64,($__internal_1_$__cuda_sm20_rem_s64 - $__internal_0_$__cuda_sm20_div_s64)
$__internal_0_$__cuda_sm20_div_s64:
[----:B------:R-:W-:Y:S01]  /*1d10*/  UIADD3 UR6, UP1, UPT, URZ, -UR5, URZ ;  /* 0x80000005ff067290 */ /* 0x000fe2000ff3e0ff */
[----:B------:R-:W-:Y:S01]  /*1d20*/  ISETP.LE.AND P3, PT, RZ, UR4, PT ;  /* 0x00000004ff007c0c */ /* 0x000fe2000bf63270 */
[----:B------:R-:W-:Y:S01]  /*1d30*/  UISETP.GE.AND UP0, UPT, UR4, URZ, UPT ;  /* 0x000000ff0400728c */ /* 0x000fe2000bf06270 */
[----:B------:R-:W-:Y:S01]  /*1d40*/  ISETP.GE.AND P4, PT, R5, RZ, PT ;  /* 0x000000ff0500720c */ /* 0x000fe20003f86270 */
[----:B------:R-:W-:Y:S01]  /*1d50*/  UIADD3.X UR7, UPT, UPT, URZ, ~UR4, URZ, UP1, !UPT ;  /* 0x80000004ff077290 */ /* 0x000fe20008ffe4ff */
[----:B------:R-:W-:Y:S01]  /*1d60*/  IADD3 R21, P5, PT, RZ, -R18, RZ ;  /* 0x80000012ff157210 */ /* 0x000fe20007fbe0ff */
[----:B------:R-:W-:Y:S02]  /*1d70*/  USEL UR6, UR6, UR5, !UP0 ;  /* 0x0000000506067287 */ /* 0x000fe4000c000000 */
[----:B------:R-:W-:Y:S01]  /*1d80*/  USEL UR7, UR7, UR4, !UP0 ;  /* 0x0000000407077287 */ /* 0x000fe2000c000000 */
[----:B------:R-:W-:-:S08]  /*1d90*/  IADD3.X R22, PT, PT, RZ, ~R5, RZ, P5, !PT ;  /* 0x80000005ff167210 */ /* 0x000fd00002ffe4ff */
[----:B------:R-:W0:Y:S08]  /*1da0*/  I2F.U64.RP R20, UR6 ;  /* 0x0000000600147d12 */ /* 0x000e300008309000 */
[----:B0-----:R-:W0:Y:S02]  /*1db0*/  MUFU.RCP R20, R20 ;  /* 0x0000001400147308 */ /* 0x001e240000001000 */
[----:B0-----:R-:W-:-:S06]  /*1dc0*/  IADD3 R13, PT, PT, R20, 0x1ffffffe, RZ ;  /* 0x1ffffffe140d7810 */ /* 0x001fcc0007ffe0ff */
[----:B------:R-:W0:Y:S02]  /*1dd0*/  F2I.U64.TRUNC R12, R13 ;  /* 0x0000000d000c7311 */ /* 0x000e24000020d800 */
[----:B0-----:R-:W-:-:S04]  /*1de0*/  IMAD.WIDE.U32 R16, R12, UR6, RZ ;  /* 0x000000060c107c25 */ /* 0x001fc8000f8e00ff */
[----:B------:R-:W-:Y:S01]  /*1df0*/  IMAD R17, R12, UR7, R17 ;  /* 0x000000070c117c24 */ /* 0x000fe2000f8e0211 */
[----:B------:R-:W-:-:S03]  /*1e00*/  IADD3 R7, P0, PT, RZ, -R16, RZ ;  /* 0x80000010ff077210 */ /* 0x000fc60007f1e0ff */
[----:B------:R-:W-:Y:S02]  /*1e10*/  IMAD R17, R13, UR6, R17 ;  /* 0x000000060d117c24 */ /* 0x000fe4000f8e0211 */
[----:B------:R-:W-:-:S04]  /*1e20*/  IMAD.HI.U32 R16, R12, R7, RZ ;  /* 0x000000070c107227 */ /* 0x000fc800078e00ff */
[----:B------:R-:W-:Y:S01]  /*1e30*/  IMAD.X R19, RZ, RZ, ~R17, P0 ;  /* 0x000000ffff137224 */ /* 0x000fe200000e0e11 */
[----:B------:R-:W-:-:S03]  /*1e40*/  MOV R17, R12 ;  /* 0x0000000c00117202 */ /* 0x000fc60000000f00 */
[----:B------:R-:W-:-:S04]  /*1e50*/  IMAD.WIDE.U32 R16, P0, R12, R19, R16 ;  /* 0x000000130c107225 */ /* 0x000fc80007800010 */
[----:B------:R-:W-:Y:S02]  /*1e60*/  IMAD R12, RZ, RZ, -UR5 ;  /* 0x80000005ff0c7e24 */ /* 0x000fe4000f8e02ff */
[----:B------:R-:W-:-:S03]  /*1e70*/  IMAD.HI.U32 R16, P1, R13, R7, R16 ;  /* 0x000000070d107227 */ /* 0x000fc60007820010 */
[----:B------:R-:W-:Y:S01]  /*1e80*/  SEL R7, R12, UR5, !P3 ;  /* 0x000000050c077c07 */ /* 0x000fe2000d800000 */
[CC--:B------:R-:W-:Y:S02]  /*1e90*/  IMAD R17, R13.reuse, R19.reuse, RZ ;  /* 0x000000130d117224 */ /* 0x0c0fe400078e02ff */
[----:B------:R-:W-:-:S03]  /*1ea0*/  IMAD.HI.U32 R19, R13, R19, RZ ;  /* 0x000000130d137227 */ /* 0x000fc600078e00ff */
[----:B------:R-:W-:Y:S02]  /*1eb0*/  IADD3 R17, P3, PT, R17, R16, RZ ;  /* 0x0000001011117210 */ /* 0x000fe40007f7e0ff */
[----:B------:R-:W-:-:S03]  /*1ec0*/  IADD3.X R19, PT, PT, R19, R13, RZ, P0, !PT ;  /* 0x0000000d13137210 */ /* 0x000fc600007fe4ff */
[----:B------:R-:W-:Y:S01]  /*1ed0*/  IMAD.WIDE.U32 R12, R17, R7, RZ ;  /* 0x00000007110c7225 */ /* 0x000fe200078e00ff */
[----:B------:R-:W-:-:S03]  /*1ee0*/  IADD3.X R19, PT, PT, RZ, RZ, R19, P3, P1 ;  /* 0x000000ffff137210 */ /* 0x000fc60001fe2413 */
[----:B------:R-:W-:Y:S01]  /*1ef0*/  IMAD R16, R17, UR7, R13 ;  /* 0x0000000711107c24 */ /* 0x000fe2000f8e020d */
[----:B------:R-:W-:-:S03]  /*1f00*/  IADD3 R13, P0, PT, RZ, -R12, RZ ;  /* 0x8000000cff0d7210 */ /* 0x000fc60007f1e0ff */
[----:B------:R-:W-:Y:S02]  /*1f10*/  IMAD R12, R19, R7, R16 ;  /* 0x00000007130c7224 */ /* 0x000fe400078e0210 */
[----:B------:R-:W-:-:S04]  /*1f20*/  IMAD.HI.U32 R16, R17, R13, RZ ;  /* 0x0000000d11107227 */ /* 0x000fc800078e00ff */
[----:B------:R-:W-:-:S04]  /*1f30*/  IMAD.X R12, RZ, RZ, ~R12, P0 ;  /* 0x000000ffff0c7224 */ /* 0x000fc800000e0e0c */
[----:B------:R-:W-:-:S04]  /*1f40*/  IMAD.WIDE.U32 R16, P0, R17, R12, R16 ;  /* 0x0000000c11107225 */ /* 0x000fc80007800010 */
[----:B------:R-:W-:Y:S01]  /*1f50*/  IMAD.HI.U32 R16, P1, R19, R13, R16 ;  /* 0x0000000d13107227 */ /* 0x000fe20007820010 */
[----:B------:R-:W-:-:S03]  /*1f60*/  SEL R17, R21, R18, !P4 ;  /* 0x0000001215117207 */ /* 0x000fc60006000000 */
[CC--:B------:R-:W-:Y:S02]  /*1f70*/  IMAD R13, R19.reuse, R12.reuse, RZ ;  /* 0x0000000c130d7224 */ /* 0x0c0fe400078e02ff */
[----:B------:R-:W-:-:S03]  /*1f80*/  IMAD.HI.U32 R12, R19, R12, RZ ;  /* 0x0000000c130c7227 */ /* 0x000fc600078e00ff */
[----:B------:R-:W-:Y:S01]  /*1f90*/  IADD3 R20, P3, PT, R13, R16, RZ ;  /* 0x000000100d147210 */ /* 0x000fe20007f7e0ff */
[----:B------:R-:W-:Y:S02]  /*1fa0*/  HFMA2 R13, -RZ, RZ, 0, 0 ;  /* 0x00000000ff0d7431 */ /* 0x000fe400000001ff */
[----:B------:R-:W-:Y:S01]  /*1fb0*/  IMAD.X R16, R12, 0x1, R19, P0 ;  /* 0x000000010c107824 */ /* 0x000fe200000e0613 */
[----:B------:R-:W-:Y:S01]  /*1fc0*/  SEL R19, R22, R5, !P4 ;  /* 0x0000000516137207 */ /* 0x000fe20006000000 */
[----:B------:R-:W-:-:S03]  /*1fd0*/  IMAD.HI.U32 R12, R20, R17, RZ ;  /* 0x00000011140c7227 */ /* 0x000fc600078e00ff */
[----:B------:R-:W-:Y:S01]  /*1fe0*/  IADD3.X R16, PT, PT, RZ, RZ, R16, P3, P1 ;  /* 0x000000ffff107210 */ /* 0x000fe20001fe2410 */
[----:B------:R-:W-:-:S04]  /*1ff0*/  IMAD.WIDE.U32 R12, R20, R19, R12 ;  /* 0x00000013140c7225 */ /* 0x000fc800078e000c */
[C---:B------:R-:W-:Y:S02]  /*2000*/  IMAD R21, R16.reuse, R19, RZ ;  /* 0x0000001310157224 */ /* 0x040fe400078e02ff */
[----:B------:R-:W-:-:S04]  /*2010*/  IMAD.HI.U32 R12, P0, R16, R17, R12 ;  /* 0x00000011100c7227 */ /* 0x000fc8000780000c */
[----:B------:R-:W-:Y:S01]  /*2020*/  IMAD.HI.U32 R20, R16, R19, RZ ;  /* 0x0000001310147227 */ /* 0x000fe200078e00ff */
[----:B------:R-:W-:-:S03]  /*2030*/  IADD3 R16, P1, PT, R21, R12, RZ ;  /* 0x0000000c15107210 */ /* 0x000fc60007f3e0ff */
[----:B------:R-:W-:Y:S02]  /*2040*/  IMAD.X R20, RZ, RZ, R20, P0 ;  /* 0x000000ffff147224 */ /* 0x000fe400000e0614 */
[----:B------:R-:W-:-:S03]  /*2050*/  IMAD.WIDE.U32 R12, R16, R7, RZ ;  /* 0x00000007100c7225 */ /* 0x000fc600078e00ff */
[----:B------:R-:W-:Y:S01]  /*2060*/  IADD3.X R20, PT, PT, RZ, R20, RZ, P1, !PT ;  /* 0x00000014ff147210 */ /* 0x000fe20000ffe4ff */
[----:B------:R-:W-:Y:S01]  /*2070*/  IMAD R13, R16, UR7, R13 ;  /* 0x00000007100d7c24 */ /* 0x000fe2000f8e020d */
[----:B------:R-:W-:-:S03]  /*2080*/  IADD3 R12, P1, PT, -R12, R17, RZ ;  /* 0x000000110c0c7210 */ /* 0x000fc60007f3e1ff */
[-C--:B------:R-:W-:Y:S01]  /*2090*/  IMAD R22, R20, R7.reuse, R13 ;  /* 0x0000000714167224 */ /* 0x080fe200078e020d */
[-C--:B------:R-:W-:Y:S02]  /*20a0*/  ISETP.GE.U32.AND P0, PT, R12, R7.reuse, PT ;  /* 0x000000070c00720c */ /* 0x080fe40003f06070 */
[----:B------:R-:W-:Y:S01]  /*20b0*/  IADD3 R13, P3, PT, R16, 0x1, RZ ;  /* 0x00000001100d7810 */ /* 0x000fe20007f7e0ff */
[----:B------:R-:W-:Y:S01]  /*20c0*/  IMAD.X R19, R19, 0x1, ~R22, P1 ;  /* 0x0000000113137824 */ /* 0x000fe200008e0e16 */
[----:B------:R-:W-:-:S04]  /*20d0*/  IADD3 R17, P1, PT, R12, -R7, RZ ;  /* 0x800000070c117210 */ /* 0x000fc80007f3e0ff */
[C---:B------:R-:W-:Y:S02]  /*20e0*/  ISETP.GE.U32.AND.EX P0, PT, R19.reuse, UR7, PT, P0 ;  /* 0x0000000713007c0c */ /* 0x040fe4000bf06100 */
[----:B------:R-:W-:Y:S02]  /*20f0*/  IADD3.X R22, PT, PT, R19, ~UR7, RZ, P1, !PT ;  /* 0x8000000713167c10 */ /* 0x000fe40008ffe4ff */
[----:B------:R-:W-:Y:S02]  /*2100*/  SEL R12, R17, R12, P0 ;  /* 0x0000000c110c7207 */ /* 0x000fe40000000000 */
[----:B------:R-:W-:Y:S02]  /*2110*/  IADD3.X R17, PT, PT, RZ, R20, RZ, P3, !PT ;  /* 0x00000014ff117210 */ /* 0x000fe40001ffe4ff */
[----:B------:R-:W-:Y:S02]  /*2120*/  SEL R21, R13, R16, P0 ;  /* 0x000000100d157207 */ /* 0x000fe40000000000 */
[----:B------:R-:W-:-:S02]  /*2130*/  SEL R19, R22, R19, P0 ;  /* 0x0000001316137207 */ /* 0x000fc40000000000 */
[----:B------:R-:W-:Y:S02]  /*2140*/  ISETP.GE.U32.AND P1, PT, R12, R7, PT ;  /* 0x000000070c00720c */ /* 0x000fe40003f26070 */
[----:B------:R-:W-:Y:S02]  /*2150*/  SEL R20, R17, R20, P0 ;  /* 0x0000001411147207 */ /* 0x000fe40000000000 */
[----:B------:R-:W-:Y:S02]  /*2160*/  IADD3 R12, P3, PT, R21, 0x1, RZ ;  /* 0x00000001150c7810 */ /* 0x000fe40007f7e0ff */
[----:B------:R-:W-:Y:S02]  /*2170*/  ISETP.GE.U32.AND.EX P0, PT, R19, UR7, PT, P1 ;  /* 0x0000000713007c0c */ /* 0x000fe4000bf06110 */
[----:B------:R-:W-:Y:S01]  /*2180*/  LOP3.LUT R7, R5, UR4, RZ, 0x3c, !PT ;  /* 0x0000000405077c12 */ /* 0x000fe2000f8e3cff */
[----:B------:R-:W-:Y:S01]  /*2190*/  IMAD.X R13, RZ, RZ, R20, P3 ;  /* 0x000000ffff0d7224 */ /* 0x000fe200018e0614 */
[----:B------:R-:W-:-:S02]  /*21a0*/  SEL R12, R12, R21, P0 ;  /* 0x000000150c0c7207 */ /* 0x000fc40000000000 */
[----:B------:R-:W-:Y:S01]  /*21b0*/  ISETP.GE.AND P1, PT, R7, RZ, PT ;  /* 0x000000ff0700720c */ /* 0x000fe20003f26270 */
[----:B------:R-:W-:Y:S01]  /*21c0*/  IMAD.MOV.U32 R7, RZ, RZ, 0x0 ;  /* 0x00000000ff077424 */ /* 0x000fe200078e00ff */
[----:B------:R-:W-:Y:S02]  /*21d0*/  SEL R13, R13, R20, P0 ;  /* 0x000000140d0d7207 */ /* 0x000fe40000000000 */
[----:B------:R-:W-:Y:S02]  /*21e0*/  IADD3 R5, P3, PT, RZ, -R12, RZ ;  /* 0x8000000cff057210 */ /* 0x000fe40007f7e0ff */
[----:B------:R-:W-:Y:S02]  /*21f0*/  ISETP.NE.U32.AND P0, PT, RZ, UR5, PT ;  /* 0x00000005ff007c0c */ /* 0x000fe4000bf05070 */
[----:B------:R-:W-:Y:S02]  /*2200*/  IADD3.X R16, PT, PT, RZ, ~R13, RZ, P3, !PT ;  /* 0x8000000dff107210 */ /* 0x000fe40001ffe4ff */
[----:B------:R-:W-:-:S02]  /*2210*/  ISETP.NE.AND.EX P0, PT, RZ, UR4, PT, P0 ;  /* 0x00000004ff007c0c */ /* 0x000fc4000bf05300 */
[----:B------:R-:W-:Y:S02]  /*2220*/  SEL R12, R5, R12, !P1 ;  /* 0x0000000c050c7207 */ /* 0x000fe40004800000 */
[----:B------:R-:W-:Y:S02]  /*2230*/  SEL R13, R16, R13, !P1 ;  /* 0x0000000d100d7207 */ /* 0x000fe40004800000 */
[----:B------:R-:W-:Y:S02]  /*2240*/  SEL R12, R12, 0xffffffff, P0 ;  /* 0xffffffff0c0c7807 */ /* 0x000fe40000000000 */
[----:B------:R-:W-:Y:S01]  /*2250*/  SEL R13, R13, 0xffffffff, P0 ;  /* 0xffffffff0d0d7807 */ /* 0x000fe20000000000 */
[----:B------:R-:W-:Y:S06]  /*2260*/  RET.REL.NODEC R6 `(_Z15getPermutationsixxPiS_) ;  /* 0xffffffdc06647950 */ /* 0x000fec0003c3ffff */
        .weak           $__internal_1_$__cuda_sm20_rem_s64
        .type           $__internal_1_$__cuda_sm20_rem_s64,@function
        .size           $__internal_1_$__cuda_sm20_rem_s64,(.L_x_43 - $__internal_1_$__cuda_sm20_rem_s64)
$__internal_1_$__cuda_sm20_rem_s64:
[----:B------:R-:W0:Y:S01]  /*2270*/  LDCU UR4, c[0x0][0x380] ;  /* 0x00007000ff0477ac */ /* 0x000e220008000800 */
[----:B------:R-:W-:Y:S02]  /*2280*/  UMOV UR5, URZ ;  /* 0x000000ff00057c82 */ /* 0x000fe40008000000 */
[----:B0-----:R-:W0:Y:S08]  /*2290*/  I2F.U64.RP R3, UR4 ;  /* 0x0000000400037d12 */ /* 0x001e300008309000 */
[----:B0-----:R-:W0:Y:S02]  /*22a0*/  MUFU.RCP R3, R3 ;  /* 0x0000000300037308 */ /* 0x001e240000001000 */
[----:B0-----:R-:W-:-:S06]  /*22b0*/  IADD3 R6, PT, PT, R3, 0x1ffffffe, RZ ;  /* 0x1ffffffe03067810 */ /* 0x001fcc0007ffe0ff */
[----:B------:R-:W0:Y:S02]  /*22c0*/  F2I.U64.TRUNC R6, R6 ;  /* 0x0000000600067311 */ /* 0x000e24000020d800 */
[----:B0-----:R-:W-:-:S04]  /*22d0*/  IMAD.WIDE.U32 R8, R6, UR4, RZ ;  /* 0x0000000406087c25 */ /* 0x001fc8000f8e00ff */
[----:B------:R-:W-:Y:S01]  /*22e0*/  IMAD R9, R7, UR4, R9 ;  /* 0x0000000407097c24 */ /* 0x000fe2000f8e0209 */
[----:B------:R-:W-:-:S05]  /*22f0*/  IADD3 R5, P0, PT, RZ, -R8, RZ ;  /* 0x80000008ff057210 */ /* 0x000fca0007f1e0ff */
[----:B------:R-:W-:-:S04]  /*2300*/  IMAD.HI.U32 R8, R6, R5, RZ ;  /* 0x0000000506087227 */ /* 0x000fc800078e00ff */
[----:B------:R-:W-:Y:S01]  /*2310*/  IMAD.X R11, RZ, RZ, ~R9, P0 ;  /* 0x000000ffff0b7224 */ /* 0x000fe200000e0e09 */
[----:B------:R-:W-:-:S03]  /*2320*/  MOV R9, R6 ;  /* 0x0000000600097202 */ /* 0x000fc60000000f00 */
[-C--:B------:R-:W-:Y:S02]  /*2330*/  IMAD R13, R7, R11.reuse, RZ ;  /* 0x0000000b070d7224 */ /* 0x080fe400078e02ff */
[----:B------:R-:W-:-:S04]  /*2340*/  IMAD.WIDE.U32 R8, P0, R6, R11, R8 ;  /* 0x0000000b06087225 */ /* 0x000fc80007800008 */
[----:B------:R-:W-:-:S04]  /*2350*/  IMAD.HI.U32 R3, R7, R11, RZ ;  /* 0x0000000b07037227 */ /* 0x000fc800078e00ff */
[----:B------:R-:W-:-:S04]  /*2360*/  IMAD.HI.U32 R8, P1, R7, R5, R8 ;  /* 0x0000000507087227 */ /* 0x000fc80007820008 */
[----:B------:R-:W-:Y:S01]  /*2370*/  IMAD.X R3, R3, 0x1, R7, P0 ;  /* 0x0000000103037824 */ /* 0x000fe200000e0607 */
[----:B------:R-:W-:-:S04]  /*2380*/  IADD3 R9, P2, PT, R13, R8, RZ ;  /* 0x000000080d097210 */ /* 0x000fc80007f5e0ff */
[----:B------:R-:W-:Y:S01]  /*2390*/  IADD3.X R3, PT, PT, RZ, RZ, R3, P2, P1 ;  /* 0x000000ffff037210 */ /* 0x000fe200017e2403 */
[----:B------:R-:W-:Y:S01]  /*23a0*/  IMAD.WIDE.U32 R6, R9, UR4, RZ ;  /* 0x0000000409067c25 */ /* 0x000fe2000f8e00ff */
[----:B------:R-:W-:Y:S02]  /*23b0*/  ISETP.GE.AND P1, PT, R2, RZ, PT ;  /* 0x000000ff0200720c */ /* 0x000fe40003f26270 */
[----:B------:R-:W-:Y:S01]  /*23c0*/  IADD3 R5, P0, PT, RZ, -R6, RZ ;  /* 0x80000006ff057210 */ /* 0x000fe20007f1e0ff */
[----:B------:R-:W-:Y:S01]  /*23d0*/  IMAD R6, R3, UR4, R7 ;  /* 0x0000000403067c24 */ /* 0x000fe2000f8e0207 */
[----:B------:R-:W-:-:S03]  /*23e0*/  IADD3 R7, P4, PT, RZ, -R18, RZ ;  /* 0x80000012ff077210 */ /* 0x000fc60007f9e0ff */
[----:B------:R-:W-:Y:S01]  /*23f0*/  IMAD.HI.U32 R8, R9, R5, RZ ;  /* 0x0000000509087227 */ /* 0x000fe200078e00ff */
[----:B------:R-:W-:Y:S02]  /*2400*/  IADD3.X R6, PT, PT, RZ, ~R6, RZ, P0, !PT ;  /* 0x80000006ff067210 */ /* 0x000fe400007fe4ff */
[----:B------:R-:W-:Y:S01]  /*2410*/  SEL R18, R7, R18, !P1 ;  /* 0x0000001207127207 */ /* 0x000fe20004800000 */
[----:B------:R-:W-:Y:S02]  /*2420*/  IMAD.X R7, RZ, RZ, ~R2, P4 ;  /* 0x000000ffff077224 */ /* 0x000fe400020e0e02 */
[----:B------:R-:W-:-:S04]  /*2430*/  IMAD.WIDE.U32 R8, P0, R9, R6, R8 ;  /* 0x0000000609087225 */ /* 0x000fc80007800008 */
[----:B------:R-:W-:-:S04]  /*2440*/  IMAD.HI.U32 R5, P2, R3, R5, R8 ;  /* 0x0000000503057227 */ /* 0x000fc80007840008 */
[CC--:B------:R-:W-:Y:S02]  /*2450*/  IMAD R8, R3.reuse, R6.reuse, RZ ;  /* 0x0000000603087224 */ /* 0x0c0fe400078e02ff */
[----:B------:R-:W-:-:S03]  /*2460*/  IMAD.HI.U32 R6, R3, R6, RZ ;  /* 0x0000000603067227 */ /* 0x000fc600078e00ff */
[----:B------:R-:W-:Y:S02]  /*2470*/  IADD3 R5, P3, PT, R8, R5, RZ ;  /* 0x0000000508057210 */ /* 0x000fe40007f7e0ff */
[----:B------:R-:W-:Y:S02]  /*2480*/  IADD3.X R3, PT, PT, R6, R3, RZ, P0, !PT ;  /* 0x0000000306037210 */ /* 0x000fe400007fe4ff */
[----:B------:R-:W-:Y:S01]  /*2490*/  SEL R8, R7, R2, !P1 ;  /* 0x0000000207087207 */ /* 0x000fe20004800000 */
[----:B------:R-:W-:Y:S01]  /*24a0*/  IMAD.HI.U32 R6, R5, R18, RZ ;  /* 0x0000001205067227 */ /* 0x000fe200078e00ff */
[----:B------:R-:W-:-:S03]  /*24b0*/  IADD3.X R3, PT, PT, RZ, RZ, R3, P3, P2 ;  /* 0x000000ffff037210 */ /* 0x000fc60001fe4403 */
[----:B------:R-:W-:Y:S02]  /*24c0*/  IMAD.MOV.U32 R7, RZ, RZ, RZ ;  /* 0x000000ffff077224 */ /* 0x000fe400078e00ff */
[----:B------:R-:W-:-:S04]  /*24d0*/  IMAD.HI.U32 R2, R3, R8, RZ ;  /* 0x0000000803027227 */ /* 0x000fc800078e00ff */
[----:B------:R-:W-:-:S04]  /*24e0*/  IMAD.WIDE.U32 R6, R5, R8, R6 ;  /* 0x0000000805067225 */ /* 0x000fc800078e0006 */
[C---:B------:R-:W-:Y:S02]  /*24f0*/  IMAD R5, R3.reuse, R8, RZ ;  /* 0x0000000803057224 */ /* 0x040fe400078e02ff */
[----:B------:R-:W-:-:S05]  /*2500*/  IMAD.HI.U32 R6, P0, R3, R18, R6 ;  /* 0x0000001203067227 */ /* 0x000fca0007800006 */
[----:B------:R-:W-:Y:S02]  /*2510*/  IADD3 R3, P2, PT, R5, R6, RZ ;  /* 0x0000000605037210 */ /* 0x000fe40007f5e0ff */
[----:B------:R-:W-:-:S05]  /*2520*/  IADD3.X R2, PT, PT, R2, RZ, RZ, P0, !PT ;  /* 0x000000ff02027210 */ /* 0x000fca00007fe4ff */
[----:B------:R-:W-:Y:S02]  /*2530*/  IMAD.X R5, RZ, RZ, R2, P2 ;  /* 0x000000ffff057224 */ /* 0x000fe400010e0602 */
[----:B------:R-:W-:-:S04]  /*2540*/  IMAD.WIDE.U32 R2, R3, UR4, RZ ;  /* 0x0000000403027c25 */ /* 0x000fc8000f8e00ff */
[----:B------:R-:W-:Y:S01]  /*2550*/  IMAD R5, R5, UR4, R3 ;  /* 0x0000000405057c24 */ /* 0x000fe2000f8e0203 */
[----:B------:R-:W-:-:S04]  /*2560*/  IADD3 R6, P0, PT, -R2, R18, RZ ;  /* 0x0000001202067210 */ /* 0x000fc80007f1e1ff */
[----:B------:R-:W-:Y:S02]  /*2570*/  IADD3.X R5, PT, PT, ~R5, R8, RZ, P0, !PT ;  /* 0x0000000805057210 */ /* 0x000fe400007fe5ff */
[C---:B------:R-:W-:Y:S02]  /*2580*/  ISETP.GE.U32.AND P0, PT, R6.reuse, UR4, PT ;  /* 0x0000000406007c0c */ /* 0x040fe4000bf06070 */
[----:B------:R-:W-:Y:S02]  /*2590*/  IADD3 R3, P2, PT, R6, -UR4, RZ ;  /* 0x8000000406037c10 */ /* 0x000fe4000ff5e0ff */
[C---:B------:R-:W-:Y:S02]  /*25a0*/  ISETP.GE.U32.AND.EX P0, PT, R5.reuse, RZ, PT, P0 ;  /* 0x000000ff0500720c */ /* 0x040fe40003f06100 */
[----:B------:R-:W-:Y:S02]  /*25b0*/  IADD3.X R2, PT, PT, R5, -0x1, RZ, P2, !PT ;  /* 0xffffffff05027810 */ /* 0x000fe400017fe4ff */
[----:B------:R-:W-:-:S02]  /*25c0*/  SEL R3, R3, R6, P0 ;  /* 0x0000000603037207 */ /* 0x000fc40000000000 */
[----:B------:R-:W-:Y:S02]  /*25d0*/  SEL R2, R2, R5, P0 ;  /* 0x0000000502027207 */ /* 0x000fe40000000000 */
[C---:B------:R-:W-:Y:S01]  /*25e0*/  ISETP.GE.U32.AND P0, PT, R3.reuse, UR4, PT ;  /* 0x0000000403007c0c */ /* 0x040fe2000bf06070 */
[----:B------:R-:W-:-:S03]  /*25f0*/  VIADD R18, R3, -UR4 ;  /* 0x8000000403127c36 */ /* 0x000fc60008000000 */
[----:B------:R-:W-:Y:S01]  /*2600*/  ISETP.GE.U32.AND.EX P0, PT, R2, RZ, PT, P0 ;  /* 0x000000ff0200720c */ /* 0x000fe20003f06100 */
[----:B------:R-:W-:-:S03]  /*2610*/  IMAD.MOV.U32 R2, RZ, RZ, R0 ;  /* 0x000000ffff027224 */ /* 0x000fc600078e0000 */
[----:B------:R-:W-:Y:S02]  /*2620*/  SEL R18, R18, R3, P0 ;  /* 0x0000000312127207 */ /* 0x000fe40000000000 */
[----:B------:R-:W-:Y:S02]  /*2630*/  ISETP.NE.U32.AND P0, PT, RZ, UR4, PT ;  /* 0x00000004ff007c0c */ /* 0x000fe4000bf05070 */
[-C--:B------:R-:W-:Y:S02]  /*2640*/  IADD3 R3, PT, PT, RZ, -R18.reuse, RZ ;  /* 0x80000012ff037210 */ /* 0x080fe40007ffe0ff */
[----:B------:R-:W-:Y:S02]  /*2650*/  ISETP.NE.AND.EX P0, PT, RZ, RZ, PT, P0 ;  /* 0x000000ffff00720c */ /* 0x000fe40003f05300 */
[----:B------:R-:W-:Y:S01]  /*2660*/  SEL R18, R3, R18, !P1 ;  /* 0x0000001203127207 */ /* 0x000fe20004800000 */
[----:B------:R-:W-:-:S03]  /*2670*/  HFMA2 R3, -RZ, RZ, 0, 0 ;  /* 0x00000000ff037431 */ /* 0x000fc600000001ff */
[----:B------:R-:W-:Y:S01]  /*2680*/  SEL R18, R18, 0xffffffff, P0 ;  /* 0xffffffff12127807 */ /* 0x000fe20000000000 */
[----:B------:R-:W-:Y:S06]  /*2690*/  RET.REL.NODEC R2 `(_Z15getPermutationsixxPiS_) ;  /* 0xffffffd802587950 */ /* 0x000fec0003c3ffff */
.L_x_41:
[----:B------:R-:W-:-:S00]  /*26a0*/  BRA `(.L_x_41) ;  /* 0xfffffffc00fc7947 */ /* 0x000fc0000383ffff */
[----:B------:R-:W-:-:S00]  /*26b0*/  NOP ;  /* 0x0000000000007918 */ /* 0x000fc00000000000 */
        /* <DEDUP_REMOVED lines=12> */
.L_x_43:


//--------------------- .nv.shared.reserved.0     --------------------------
	.section	.nv.shared.reserved.0,"aw",@nobits
	.weak		__nv_reservedSMEM_offset_0_alias
	.size		__nv_reservedSMEM_offset_0_alias, 0, 64
	.other		__nv_reservedSMEM_offset_0_alias,@"STO_CUDA_RESERVED_SHARED STV_DEFAULT"
__nv_reservedSMEM_offset_0_alias:
	.zero		0
	.zero		64


//--------------------- .nv.constant0._Z15getPermutationsixxPiS_ --------------------------
	.section	.nv.constant0._Z15getPermutationsixxPiS_,"a",@progbits
	.sectionflags	@""
	.align	4
.nv.constant0._Z15getPermutationsixxPiS_:
	.zero		936


//--------------------- SYMBOLS --------------------------

	.type		.nv.reservedSmem.offset0,@object
	.size		.nv.reservedSmem.offset0,0x4
